//
// Generated by NVIDIA NVVM Compiler
//
// Compiler Build ID: CL-36424714
// Cuda compilation tools, release 13.0, V13.0.88
// Based on NVVM 20.0.0
//

.version 9.0
.target sm_100
.address_size 64

	// .globl	default_function_kernel0
// _ZZ24default_function_kernel0E15pad_temp_shared has been demoted
// _ZZ24default_function_kernel0E13kernel_shared has been demoted
// _ZZ6conv2dPfPKfS_E5input has been demoted

.visible .entry default_function_kernel0(
	.param .u64 .ptr .align 1 default_function_kernel0_param_0,
	.param .u64 .ptr .align 1 default_function_kernel0_param_1,
	.param .u64 .ptr .align 1 default_function_kernel0_param_2
)
{
	.reg .pred 	%p<44>;
	.reg .b16 	%rs<75>;
	.reg .b32 	%r<89>;
	.reg .b32 	%f<211>;
	.reg .b64 	%rd<66>;
	// demoted variable
	.shared .align 4 .b8 _ZZ24default_function_kernel0E15pad_temp_shared[2304];
	// demoted variable
	.shared .align 4 .b8 _ZZ24default_function_kernel0E13kernel_shared[288];
	ld.param.u64 	%rd12, [default_function_kernel0_param_0];
	cvta.to.global.u64 	%rd13, %rd12;
	mov.u32 	%r10, %tid.y;
	mov.u32 	%r11, %tid.x;
	mul.lo.s32 	%r12, %r11, 6;
	mad.lo.s32 	%r13, %r10, 42, %r12;
	cvt.u16.u32 	%rs1, %r13;
	mul.hi.u16 	%rs2, %rs1, -7281;
	shr.u16 	%rs3, %rs2, 7;
	mul.lo.s16 	%rs4, %rs3, 144;
	sub.s16 	%rs5, %rs1, %rs4;
	add.s16 	%rs6, %rs5, -135;
	setp.lt.u16 	%p8, %rs6, -126;
	mov.u32 	%r14, %ctaid.x;
	mul.lo.s32 	%r15, %r14, 7;
	shr.u16 	%rs7, %rs2, 3;
	mul.lo.s16 	%rs8, %rs7, 9;
	sub.s16 	%rs9, %rs1, %rs8;
	cvt.u32.u16 	%r16, %rs9;
	or.b32  	%r17, %r15, %r16;
	setp.eq.s32 	%p9, %r17, 0;
	add.s32 	%r19, %r15, %r16;
	setp.gt.u32 	%p10, %r19, 14;
	mul.lo.s16 	%rs10, %rs3, 196;
	mul.lo.s16 	%rs11, %rs5, 57;
	shr.u16 	%rs12, %rs11, 9;
	cvt.u32.u16 	%r21, %rs12;
	mul.wide.u32 	%rd14, %r21, 14;
	or.b16  	%rs13, %rs1, 1;
	mul.hi.u16 	%rs14, %rs13, -7281;
	shr.u16 	%rs15, %rs14, 7;
	mul.lo.s16 	%rs16, %rs15, 144;
	sub.s16 	%rs17, %rs13, %rs16;
	add.s16 	%rs18, %rs17, -135;
	setp.lt.u16 	%p11, %rs18, -126;
	shr.u16 	%rs19, %rs14, 3;
	mul.lo.s16 	%rs20, %rs19, 9;
	sub.s16 	%rs21, %rs13, %rs20;
	cvt.u32.u16 	%r22, %rs21;
	or.b32  	%r23, %r15, %r22;
	setp.eq.s32 	%p12, %r23, 0;
	add.s32 	%r25, %r15, %r22;
	setp.gt.u32 	%p13, %r25, 14;
	mul.lo.s16 	%rs22, %rs15, 196;
	mul.lo.s16 	%rs23, %rs17, 57;
	shr.u16 	%rs24, %rs23, 9;
	add.s16 	%rs25, %rs1, 2;
	mul.hi.u16 	%rs26, %rs25, -7281;
	shr.u16 	%rs27, %rs26, 7;
	mul.lo.s16 	%rs28, %rs27, 144;
	sub.s16 	%rs29, %rs25, %rs28;
	add.s16 	%rs30, %rs29, -135;
	setp.lt.u16 	%p14, %rs30, -126;
	shr.u16 	%rs31, %rs26, 3;
	mul.lo.s16 	%rs32, %rs31, 9;
	sub.s16 	%rs33, %rs25, %rs32;
	cvt.u32.u16 	%r27, %rs33;
	or.b32  	%r28, %r15, %r27;
	setp.eq.s32 	%p15, %r28, 0;
	add.s32 	%r30, %r15, %r27;
	setp.gt.u32 	%p16, %r30, 14;
	mul.lo.s16 	%rs34, %rs27, 196;
	mul.lo.s16 	%rs35, %rs29, 57;
	shr.u16 	%rs36, %rs35, 9;
	add.s16 	%rs37, %rs1, 3;
	mul.hi.u16 	%rs38, %rs37, -7281;
	shr.u16 	%rs39, %rs38, 7;
	mul.lo.s16 	%rs40, %rs39, 144;
	sub.s16 	%rs41, %rs37, %rs40;
	add.s16 	%rs42, %rs41, -135;
	setp.lt.u16 	%p17, %rs42, -126;
	shr.u16 	%rs43, %rs38, 3;
	mul.lo.s16 	%rs44, %rs43, 9;
	sub.s16 	%rs45, %rs37, %rs44;
	cvt.u32.u16 	%r32, %rs45;
	or.b32  	%r33, %r15, %r32;
	setp.eq.s32 	%p18, %r33, 0;
	add.s32 	%r35, %r15, %r32;
	setp.gt.u32 	%p19, %r35, 14;
	mul.lo.s16 	%rs46, %rs39, 196;
	mul.lo.s16 	%rs47, %rs41, 57;
	shr.u16 	%rs48, %rs47, 9;
	add.s16 	%rs49, %rs1, 4;
	mul.hi.u16 	%rs50, %rs49, -7281;
	shr.u16 	%rs51, %rs50, 7;
	mul.lo.s16 	%rs52, %rs51, 144;
	sub.s16 	%rs53, %rs49, %rs52;
	add.s16 	%rs54, %rs53, -135;
	setp.lt.u16 	%p20, %rs54, -126;
	shr.u16 	%rs55, %rs50, 3;
	mul.lo.s16 	%rs56, %rs55, 9;
	sub.s16 	%rs57, %rs49, %rs56;
	cvt.u32.u16 	%r37, %rs57;
	or.b32  	%r38, %r15, %r37;
	setp.eq.s32 	%p21, %r38, 0;
	add.s32 	%r40, %r15, %r37;
	setp.gt.u32 	%p22, %r40, 14;
	mul.lo.s16 	%rs58, %rs51, 196;
	mul.lo.s16 	%rs59, %rs53, 57;
	shr.u16 	%rs60, %rs59, 9;
	add.s16 	%rs61, %rs1, 5;
	mul.hi.u16 	%rs62, %rs61, -7281;
	shr.u16 	%rs63, %rs62, 7;
	mul.lo.s16 	%rs64, %rs63, 144;
	sub.s16 	%rs65, %rs61, %rs64;
	add.s16 	%rs66, %rs65, -135;
	setp.lt.u16 	%p23, %rs66, -126;
	shr.u16 	%rs67, %rs62, 3;
	mul.lo.s16 	%rs68, %rs67, 9;
	sub.s16 	%rs69, %rs61, %rs68;
	cvt.u32.u16 	%r42, %rs69;
	or.b32  	%r43, %r15, %r42;
	setp.eq.s32 	%p24, %r43, 0;
	add.s32 	%r45, %r15, %r42;
	setp.gt.u32 	%p25, %r45, 14;
	mul.lo.s16 	%rs70, %rs63, 196;
	mul.lo.s16 	%rs71, %rs65, 57;
	shr.u16 	%rs72, %rs71, 9;
	shl.b32 	%r47, %r10, 1;
	cvt.u16.u32 	%rs73, %r11;
	mul.hi.u16 	%rs74, %rs73, 21846;
	cvt.u32.u16 	%r48, %rs74;
	add.s32 	%r49, %r47, %r48;
	setp.gt.u32 	%p26, %r49, 23;
	mad.lo.s32 	%r50, %r10, 6, %r11;
	setp.gt.u32 	%p27, %r50, 71;
	setp.gt.u32 	%p28, %r11, 5;
	or.pred  	%p29, %p28, %p27;
	mov.u32 	%r51, %ctaid.z;
	setp.gt.u32 	%p31, %r49, 11;
	selp.b32 	%r52, 288, 0, %p31;
	add.s32 	%r53, %r49, -12;
	setp.lt.u32 	%p32, %r49, 12;
	selp.b32 	%r54, %r49, %r53, %p32;
	add.s32 	%r55, %r11, -3;
	setp.lt.u32 	%p33, %r11, 3;
	selp.b32 	%r56, %r11, %r55, %p33;
	mad.lo.s32 	%r57, %r51, 576, %r56;
	add.s32 	%r58, %r57, %r52;
	mad.lo.s32 	%r87, %r54, 3, %r58;
	or.pred  	%p34, %p8, %p9;
	or.pred  	%p1, %p34, %p10;
	or.pred  	%p35, %p11, %p12;
	or.pred  	%p2, %p35, %p13;
	or.pred  	%p36, %p14, %p15;
	or.pred  	%p3, %p36, %p16;
	or.pred  	%p37, %p17, %p18;
	or.pred  	%p4, %p37, %p19;
	or.pred  	%p38, %p20, %p21;
	or.pred  	%p5, %p38, %p22;
	or.pred  	%p39, %p23, %p24;
	or.pred  	%p6, %p39, %p25;
	or.pred  	%p7, %p26, %p29;
	cvt.u32.u16 	%r59, %rs72;
	mul.wide.u32 	%rd15, %r59, 14;
	cvt.u64.u32 	%rd16, %r15;
	add.s64 	%rd17, %rd15, %rd16;
	cvt.u64.u16 	%rd18, %rs70;
	add.s64 	%rd19, %rd17, %rd18;
	cvt.u64.u16 	%rd20, %rs69;
	add.s64 	%rd21, %rd19, %rd20;
	shl.b64 	%rd1, %rd21, 2;
	add.s64 	%rd65, %rd13, -60;
	cvt.u32.u16 	%r60, %rs60;
	mul.wide.u32 	%rd22, %r60, 14;
	add.s64 	%rd23, %rd22, %rd16;
	cvt.u64.u16 	%rd24, %rs58;
	add.s64 	%rd25, %rd23, %rd24;
	cvt.u64.u16 	%rd26, %rs57;
	add.s64 	%rd27, %rd25, %rd26;
	shl.b64 	%rd3, %rd27, 2;
	cvt.u32.u16 	%r61, %rs48;
	mul.wide.u32 	%rd28, %r61, 14;
	add.s64 	%rd29, %rd28, %rd16;
	cvt.u64.u16 	%rd30, %rs46;
	add.s64 	%rd31, %rd29, %rd30;
	cvt.u64.u16 	%rd32, %rs45;
	add.s64 	%rd33, %rd31, %rd32;
	shl.b64 	%rd4, %rd33, 2;
	cvt.u32.u16 	%r62, %rs36;
	mul.wide.u32 	%rd34, %r62, 14;
	add.s64 	%rd35, %rd34, %rd16;
	cvt.u64.u16 	%rd36, %rs34;
	add.s64 	%rd37, %rd35, %rd36;
	cvt.u64.u16 	%rd38, %rs33;
	add.s64 	%rd39, %rd37, %rd38;
	shl.b64 	%rd5, %rd39, 2;
	cvt.u32.u16 	%r63, %rs24;
	mul.wide.u32 	%rd40, %r63, 14;
	add.s64 	%rd41, %rd40, %rd16;
	cvt.u64.u16 	%rd42, %rs22;
	add.s64 	%rd43, %rd41, %rd42;
	cvt.u64.u16 	%rd44, %rs21;
	add.s64 	%rd45, %rd43, %rd44;
	shl.b64 	%rd6, %rd45, 2;
	add.s64 	%rd46, %rd14, %rd16;
	cvt.u64.u16 	%rd47, %rs10;
	add.s64 	%rd48, %rd46, %rd47;
	cvt.u64.u16 	%rd49, %rs9;
	add.s64 	%rd50, %rd48, %rd49;
	shl.b64 	%rd7, %rd50, 2;
	mov.f32 	%f203, 0f00000000;
	mov.b32 	%r88, 0;
	mov.f32 	%f204, %f203;
$L__BB0_1:
	mov.u32 	%r64, %tid.y;
	mov.u32 	%r65, %tid.x;
	mul.lo.s32 	%r66, %r65, 6;
	mad.lo.s32 	%r4, %r64, 42, %r66;
	setp.gt.u32 	%p40, %r4, 575;
	bar.sync 	0;
	@%p40 bra 	$L__BB0_17;
	mov.f32 	%f205, 0f00000000;
	@%p1 bra 	$L__BB0_4;
	add.s64 	%rd51, %rd65, %rd7;
	ld.global.nc.f32 	%f205, [%rd51];
$L__BB0_4:
	shl.b32 	%r67, %r4, 2;
	mov.u32 	%r68, _ZZ24default_function_kernel0E15pad_temp_shared;
	add.s32 	%r5, %r68, %r67;
	st.shared.f32 	[%r5], %f205;
	mov.f32 	%f206, 0f00000000;
	@%p2 bra 	$L__BB0_6;
	add.s64 	%rd52, %rd65, %rd6;
	ld.global.nc.f32 	%f206, [%rd52];
$L__BB0_6:
	setp.gt.u32 	%p41, %r4, 573;
	st.shared.f32 	[%r5+4], %f206;
	@%p41 bra 	$L__BB0_17;
	mov.f32 	%f207, 0f00000000;
	@%p3 bra 	$L__BB0_9;
	add.s64 	%rd53, %rd65, %rd5;
	ld.global.nc.f32 	%f207, [%rd53];
$L__BB0_9:
	st.shared.f32 	[%r5+8], %f207;
	mov.f32 	%f208, 0f00000000;
	@%p4 bra 	$L__BB0_11;
	add.s64 	%rd54, %rd65, %rd4;
	ld.global.nc.f32 	%f208, [%rd54];
$L__BB0_11:
	setp.gt.u32 	%p42, %r4, 571;
	st.shared.f32 	[%r5+12], %f208;
	@%p42 bra 	$L__BB0_17;
	mov.f32 	%f209, 0f00000000;
	@%p5 bra 	$L__BB0_14;
	add.s64 	%rd55, %rd65, %rd3;
	ld.global.nc.f32 	%f209, [%rd55];
$L__BB0_14:
	st.shared.f32 	[%r5+16], %f209;
	mov.f32 	%f210, 0f00000000;
	@%p6 bra 	$L__BB0_16;
	add.s64 	%rd56, %rd65, %rd1;
	ld.global.nc.f32 	%f210, [%rd56];
$L__BB0_16:
	st.shared.f32 	[%r5+20], %f210;
$L__BB0_17:
	@%p7 bra 	$L__BB0_19;
	ld.param.u64 	%rd63, [default_function_kernel0_param_1];
	cvta.to.global.u64 	%rd57, %rd63;
	mul.wide.u32 	%rd58, %r87, 4;
	add.s64 	%rd59, %rd57, %rd58;
	ld.global.nc.f32 	%f24, [%rd59];
	mov.u32 	%r69, %tid.y;
	mov.u32 	%r70, %tid.x;
	mad.lo.s32 	%r71, %r69, 6, %r70;
	shl.b32 	%r72, %r71, 2;
	mov.u32 	%r73, _ZZ24default_function_kernel0E13kernel_shared;
	add.s32 	%r74, %r73, %r72;
	st.shared.f32 	[%r74], %f24;
$L__BB0_19:
	bar.sync 	0;
	mov.u32 	%r75, %tid.y;
	mov.u32 	%r76, %tid.x;
	mad.lo.s32 	%r77, %r75, 6, %r76;
	mad.lo.s32 	%r6, %r75, 3, %r77;
	shl.b32 	%r78, %r6, 2;
	mov.u32 	%r79, _ZZ24default_function_kernel0E15pad_temp_shared;
	add.s32 	%r80, %r79, %r78;
	ld.shared.f32 	%f25, [%r80];
	ld.shared.f32 	%f26, [%r80+36];
	ld.shared.f32 	%f27, [%r80+72];
	ld.shared.f32 	%f28, [%r80+576];
	ld.shared.f32 	%f29, [%r80+612];
	ld.shared.f32 	%f30, [%r80+648];
	ld.shared.f32 	%f31, [_ZZ24default_function_kernel0E13kernel_shared];
	ld.shared.f32 	%f32, [_ZZ24default_function_kernel0E13kernel_shared+12];
	ld.shared.f32 	%f33, [_ZZ24default_function_kernel0E13kernel_shared+24];
	ld.shared.f32 	%f34, [_ZZ24default_function_kernel0E13kernel_shared+36];
	ld.shared.f32 	%f35, [_ZZ24default_function_kernel0E13kernel_shared+48];
	ld.shared.f32 	%f36, [_ZZ24default_function_kernel0E13kernel_shared+60];
	ld.shared.f32 	%f37, [_ZZ24default_function_kernel0E13kernel_shared+144];
	ld.shared.f32 	%f38, [_ZZ24default_function_kernel0E13kernel_shared+156];
	ld.shared.f32 	%f39, [_ZZ24default_function_kernel0E13kernel_shared+168];
	ld.shared.f32 	%f40, [_ZZ24default_function_kernel0E13kernel_shared+180];
	ld.shared.f32 	%f41, [_ZZ24default_function_kernel0E13kernel_shared+192];
	ld.shared.f32 	%f42, [_ZZ24default_function_kernel0E13kernel_shared+204];
	fma.rn.f32 	%f43, %f25, %f31, %f204;
	fma.rn.f32 	%f44, %f25, %f37, %f203;
	fma.rn.f32 	%f45, %f26, %f32, %f43;
	fma.rn.f32 	%f46, %f26, %f38, %f44;
	fma.rn.f32 	%f47, %f27, %f33, %f45;
	fma.rn.f32 	%f48, %f27, %f39, %f46;
	fma.rn.f32 	%f49, %f28, %f34, %f47;
	fma.rn.f32 	%f50, %f28, %f40, %f48;
	fma.rn.f32 	%f51, %f29, %f35, %f49;
	fma.rn.f32 	%f52, %f29, %f41, %f50;
	fma.rn.f32 	%f53, %f30, %f36, %f51;
	fma.rn.f32 	%f54, %f30, %f42, %f52;
	ld.shared.f32 	%f55, [%r80+4];
	ld.shared.f32 	%f56, [%r80+40];
	ld.shared.f32 	%f57, [%r80+76];
	ld.shared.f32 	%f58, [%r80+580];
	ld.shared.f32 	%f59, [%r80+616];
	ld.shared.f32 	%f60, [%r80+652];
	ld.shared.f32 	%f61, [_ZZ24default_function_kernel0E13kernel_shared+4];
	ld.shared.f32 	%f62, [_ZZ24default_function_kernel0E13kernel_shared+16];
	ld.shared.f32 	%f63, [_ZZ24default_function_kernel0E13kernel_shared+28];
	ld.shared.f32 	%f64, [_ZZ24default_function_kernel0E13kernel_shared+40];
	ld.shared.f32 	%f65, [_ZZ24default_function_kernel0E13kernel_shared+52];
	ld.shared.f32 	%f66, [_ZZ24default_function_kernel0E13kernel_shared+64];
	ld.shared.f32 	%f67, [_ZZ24default_function_kernel0E13kernel_shared+148];
	ld.shared.f32 	%f68, [_ZZ24default_function_kernel0E13kernel_shared+160];
	ld.shared.f32 	%f69, [_ZZ24default_function_kernel0E13kernel_shared+172];
	ld.shared.f32 	%f70, [_ZZ24default_function_kernel0E13kernel_shared+184];
	ld.shared.f32 	%f71, [_ZZ24default_function_kernel0E13kernel_shared+196];
	ld.shared.f32 	%f72, [_ZZ24default_function_kernel0E13kernel_shared+208];
	fma.rn.f32 	%f73, %f55, %f61, %f53;
	fma.rn.f32 	%f74, %f55, %f67, %f54;
	fma.rn.f32 	%f75, %f56, %f62, %f73;
	fma.rn.f32 	%f76, %f56, %f68, %f74;
	fma.rn.f32 	%f77, %f57, %f63, %f75;
	fma.rn.f32 	%f78, %f57, %f69, %f76;
	fma.rn.f32 	%f79, %f58, %f64, %f77;
	fma.rn.f32 	%f80, %f58, %f70, %f78;
	fma.rn.f32 	%f81, %f59, %f65, %f79;
	fma.rn.f32 	%f82, %f59, %f71, %f80;
	fma.rn.f32 	%f83, %f60, %f66, %f81;
	fma.rn.f32 	%f84, %f60, %f72, %f82;
	ld.shared.f32 	%f85, [%r80+8];
	ld.shared.f32 	%f86, [%r80+44];
	ld.shared.f32 	%f87, [%r80+80];
	ld.shared.f32 	%f88, [%r80+584];
	ld.shared.f32 	%f89, [%r80+620];
	ld.shared.f32 	%f90, [%r80+656];
	ld.shared.f32 	%f91, [_ZZ24default_function_kernel0E13kernel_shared+8];
	ld.shared.f32 	%f92, [_ZZ24default_function_kernel0E13kernel_shared+20];
	ld.shared.f32 	%f93, [_ZZ24default_function_kernel0E13kernel_shared+32];
	ld.shared.f32 	%f94, [_ZZ24default_function_kernel0E13kernel_shared+44];
	ld.shared.f32 	%f95, [_ZZ24default_function_kernel0E13kernel_shared+56];
	ld.shared.f32 	%f96, [_ZZ24default_function_kernel0E13kernel_shared+68];
	ld.shared.f32 	%f97, [_ZZ24default_function_kernel0E13kernel_shared+152];
	ld.shared.f32 	%f98, [_ZZ24default_function_kernel0E13kernel_shared+164];
	ld.shared.f32 	%f99, [_ZZ24default_function_kernel0E13kernel_shared+176];
	ld.shared.f32 	%f100, [_ZZ24default_function_kernel0E13kernel_shared+188];
	ld.shared.f32 	%f101, [_ZZ24default_function_kernel0E13kernel_shared+200];
	ld.shared.f32 	%f102, [_ZZ24default_function_kernel0E13kernel_shared+212];
	fma.rn.f32 	%f103, %f85, %f91, %f83;
	fma.rn.f32 	%f104, %f85, %f97, %f84;
	fma.rn.f32 	%f105, %f86, %f92, %f103;
	fma.rn.f32 	%f106, %f86, %f98, %f104;
	fma.rn.f32 	%f107, %f87, %f93, %f105;
	fma.rn.f32 	%f108, %f87, %f99, %f106;
	fma.rn.f32 	%f109, %f88, %f94, %f107;
	fma.rn.f32 	%f110, %f88, %f100, %f108;
	fma.rn.f32 	%f111, %f89, %f95, %f109;
	fma.rn.f32 	%f112, %f89, %f101, %f110;
	fma.rn.f32 	%f113, %f90, %f96, %f111;
	fma.rn.f32 	%f114, %f90, %f102, %f112;
	ld.shared.f32 	%f115, [%r80+1152];
	ld.shared.f32 	%f116, [%r80+1188];
	ld.shared.f32 	%f117, [%r80+1224];
	ld.shared.f32 	%f118, [%r80+1728];
	ld.shared.f32 	%f119, [%r80+1764];
	ld.shared.f32 	%f120, [%r80+1800];
	ld.shared.f32 	%f121, [_ZZ24default_function_kernel0E13kernel_shared+72];
	ld.shared.f32 	%f122, [_ZZ24default_function_kernel0E13kernel_shared+84];
	ld.shared.f32 	%f123, [_ZZ24default_function_kernel0E13kernel_shared+96];
	ld.shared.f32 	%f124, [_ZZ24default_function_kernel0E13kernel_shared+108];
	ld.shared.f32 	%f125, [_ZZ24default_function_kernel0E13kernel_shared+120];
	ld.shared.f32 	%f126, [_ZZ24default_function_kernel0E13kernel_shared+132];
	ld.shared.f32 	%f127, [_ZZ24default_function_kernel0E13kernel_shared+216];
	ld.shared.f32 	%f128, [_ZZ24default_function_kernel0E13kernel_shared+228];
	ld.shared.f32 	%f129, [_ZZ24default_function_kernel0E13kernel_shared+240];
	ld.shared.f32 	%f130, [_ZZ24default_function_kernel0E13kernel_shared+252];
	ld.shared.f32 	%f131, [_ZZ24default_function_kernel0E13kernel_shared+264];
	ld.shared.f32 	%f132, [_ZZ24default_function_kernel0E13kernel_shared+276];
	fma.rn.f32 	%f133, %f115, %f121, %f113;
	fma.rn.f32 	%f134, %f115, %f127, %f114;
	fma.rn.f32 	%f135, %f116, %f122, %f133;
	fma.rn.f32 	%f136, %f116, %f128, %f134;
	fma.rn.f32 	%f137, %f117, %f123, %f135;
	fma.rn.f32 	%f138, %f117, %f129, %f136;
	fma.rn.f32 	%f139, %f118, %f124, %f137;
	fma.rn.f32 	%f140, %f118, %f130, %f138;
	fma.rn.f32 	%f141, %f119, %f125, %f139;
	fma.rn.f32 	%f142, %f119, %f131, %f140;
	fma.rn.f32 	%f143, %f120, %f126, %f141;
	fma.rn.f32 	%f144, %f120, %f132, %f142;
	ld.shared.f32 	%f145, [%r80+1156];
	ld.shared.f32 	%f146, [%r80+1192];
	ld.shared.f32 	%f147, [%r80+1228];
	ld.shared.f32 	%f148, [%r80+1732];
	ld.shared.f32 	%f149, [%r80+1768];
	ld.shared.f32 	%f150, [%r80+1804];
	ld.shared.f32 	%f151, [_ZZ24default_function_kernel0E13kernel_shared+76];
	ld.shared.f32 	%f152, [_ZZ24default_function_kernel0E13kernel_shared+88];
	ld.shared.f32 	%f153, [_ZZ24default_function_kernel0E13kernel_shared+100];
	ld.shared.f32 	%f154, [_ZZ24default_function_kernel0E13kernel_shared+112];
	ld.shared.f32 	%f155, [_ZZ24default_function_kernel0E13kernel_shared+124];
	ld.shared.f32 	%f156, [_ZZ24default_function_kernel0E13kernel_shared+136];
	ld.shared.f32 	%f157, [_ZZ24default_function_kernel0E13kernel_shared+220];
	ld.shared.f32 	%f158, [_ZZ24default_function_kernel0E13kernel_shared+232];
	ld.shared.f32 	%f159, [_ZZ24default_function_kernel0E13kernel_shared+244];
	ld.shared.f32 	%f160, [_ZZ24default_function_kernel0E13kernel_shared+256];
	ld.shared.f32 	%f161, [_ZZ24default_function_kernel0E13kernel_shared+268];
	ld.shared.f32 	%f162, [_ZZ24default_function_kernel0E13kernel_shared+280];
	fma.rn.f32 	%f163, %f145, %f151, %f143;
	fma.rn.f32 	%f164, %f145, %f157, %f144;
	fma.rn.f32 	%f165, %f146, %f152, %f163;
	fma.rn.f32 	%f166, %f146, %f158, %f164;
	fma.rn.f32 	%f167, %f147, %f153, %f165;
	fma.rn.f32 	%f168, %f147, %f159, %f166;
	fma.rn.f32 	%f169, %f148, %f154, %f167;
	fma.rn.f32 	%f170, %f148, %f160, %f168;
	fma.rn.f32 	%f171, %f149, %f155, %f169;
	fma.rn.f32 	%f172, %f149, %f161, %f170;
	fma.rn.f32 	%f173, %f150, %f156, %f171;
	fma.rn.f32 	%f174, %f150, %f162, %f172;
	ld.shared.f32 	%f175, [%r80+1160];
	ld.shared.f32 	%f176, [%r80+1196];
	ld.shared.f32 	%f177, [%r80+1232];
	ld.shared.f32 	%f178, [%r80+1736];
	ld.shared.f32 	%f179, [%r80+1772];
	ld.shared.f32 	%f180, [%r80+1808];
	ld.shared.f32 	%f181, [_ZZ24default_function_kernel0E13kernel_shared+80];
	ld.shared.f32 	%f182, [_ZZ24default_function_kernel0E13kernel_shared+92];
	ld.shared.f32 	%f183, [_ZZ24default_function_kernel0E13kernel_shared+104];
	ld.shared.f32 	%f184, [_ZZ24default_function_kernel0E13kernel_shared+116];
	ld.shared.f32 	%f185, [_ZZ24default_function_kernel0E13kernel_shared+128];
	ld.shared.f32 	%f186, [_ZZ24default_function_kernel0E13kernel_shared+140];
	ld.shared.f32 	%f187, [_ZZ24default_function_kernel0E13kernel_shared+224];
	ld.shared.f32 	%f188, [_ZZ24default_function_kernel0E13kernel_shared+236];
	ld.shared.f32 	%f189, [_ZZ24default_function_kernel0E13kernel_shared+248];
	ld.shared.f32 	%f190, [_ZZ24default_function_kernel0E13kernel_shared+260];
	ld.shared.f32 	%f191, [_ZZ24default_function_kernel0E13kernel_shared+272];
	ld.shared.f32 	%f192, [_ZZ24default_function_kernel0E13kernel_shared+284];
	fma.rn.f32 	%f193, %f175, %f181, %f173;
	fma.rn.f32 	%f194, %f175, %f187, %f174;
	fma.rn.f32 	%f195, %f176, %f182, %f193;
	fma.rn.f32 	%f196, %f176, %f188, %f194;
	fma.rn.f32 	%f197, %f177, %f183, %f195;
	fma.rn.f32 	%f198, %f177, %f189, %f196;
	fma.rn.f32 	%f199, %f178, %f184, %f197;
	fma.rn.f32 	%f200, %f178, %f190, %f198;
	fma.rn.f32 	%f201, %f179, %f185, %f199;
	fma.rn.f32 	%f202, %f179, %f191, %f200;
	fma.rn.f32 	%f204, %f180, %f186, %f201;
	fma.rn.f32 	%f203, %f180, %f192, %f202;
	add.s32 	%r88, %r88, 1;
	add.s32 	%r87, %r87, 36;
	add.s64 	%rd65, %rd65, 3136;
	setp.ne.s32 	%p43, %r88, 8;
	@%p43 bra 	$L__BB0_1;
	ld.param.u64 	%rd64, [default_function_kernel0_param_2];
	cvta.to.global.u64 	%rd60, %rd64;
	mov.u32 	%r81, %ctaid.z;
	mad.lo.s32 	%r83, %r75, 5, %r6;
	mad.lo.s32 	%r84, %r81, 392, %r83;
	mov.u32 	%r85, %ctaid.x;
	mad.lo.s32 	%r86, %r85, 7, %r84;
	mul.wide.u32 	%rd61, %r86, 4;
	add.s64 	%rd62, %rd60, %rd61;
	st.global.f32 	[%rd62], %f204;
	st.global.f32 	[%rd62+784], %f203;
	ret;

}
	// .globl	_Z9transformPfS_
.visible .entry _Z9transformPfS_(
	.param .u64 .ptr .align 1 _Z9transformPfS__param_0,
	.param .u64 .ptr .align 1 _Z9transformPfS__param_1
)
{
	.reg .pred 	%p<7>;
	.reg .b16 	%rs<15>;
	.reg .b32 	%r<43>;
	.reg .b32 	%f<2>;
	.reg .b64 	%rd<9>;

	ld.param.u64 	%rd3, [_Z9transformPfS__param_0];
	ld.param.u64 	%rd4, [_Z9transformPfS__param_1];
	mov.u32 	%r21, %ctaid.x;
	mov.u32 	%r1, %ntid.x;
	mov.u32 	%r22, %tid.x;
	mad.lo.s32 	%r38, %r21, %r1, %r22;
	setp.gt.u32 	%p1, %r38, 6271;
	@%p1 bra 	$L__BB1_9;
	mov.u32 	%r23, %nctaid.x;
	mul.lo.s32 	%r3, %r23, %r1;
	cvta.to.global.u64 	%rd1, %rd3;
	cvta.to.global.u64 	%rd2, %rd4;
$L__BB1_2:
	mul.wide.u32 	%rd5, %r38, 4;
	add.s64 	%rd6, %rd1, %rd5;
	ld.global.f32 	%f1, [%rd6];
	cvt.u16.u32 	%rs1, %r38;
	shr.u16 	%rs2, %rs1, 2;
	mul.hi.u16 	%rs3, %rs2, 2675;
	shr.u16 	%rs4, %rs3, 1;
	mul.lo.s16 	%rs5, %rs4, 196;
	sub.s16 	%rs6, %rs1, %rs5;
	and.b16  	%rs7, %rs6, 254;
	shr.u16 	%rs8, %rs7, 1;
	mul.lo.s16 	%rs9, %rs8, 147;
	shr.u16 	%rs10, %rs9, 10;
	add.s16 	%rs11, %rs10, 1;
	cvt.u32.u16 	%r5, %rs11;
	mul.lo.s16 	%rs12, %rs10, 14;
	sub.s16 	%rs13, %rs6, %rs12;
	add.s16 	%rs14, %rs13, 1;
	cvt.u32.u16 	%r24, %rs14;
	and.b32  	%r6, %r24, 255;
	shr.u32 	%r25, %r5, 1;
	min.u32 	%r39, %r25, 6;
	shr.u32 	%r26, %r6, 1;
	min.u32 	%r8, %r26, 6;
	cvt.u32.u16 	%r27, %rs6;
	mul.hi.u32 	%r28, %r27, 306783379;
	add.s32 	%r29, %r38, %r28;
	shl.b32 	%r30, %r29, 2;
	mad.lo.s32 	%r31, %r8, 14, %r30;
	add.s32 	%r32, %r31, %r6;
	mul.wide.u16 	%r33, %rs6, 4;
	sub.s32 	%r9, %r32, %r33;
	shl.b32 	%r10, %r8, 1;
$L__BB1_3:
	shl.b32 	%r34, %r39, 1;
	add.s32 	%r35, %r34, 4;
	setp.le.u32 	%p2, %r35, %r5;
	@%p2 bra 	$L__BB1_8;
	mad.lo.s32 	%r41, %r39, 104, %r9;
	mov.u32 	%r40, %r10;
	mov.u32 	%r42, %r8;
$L__BB1_5:
	add.s32 	%r36, %r40, 4;
	setp.le.u32 	%p3, %r36, %r6;
	@%p3 bra 	$L__BB1_7;
	add.s32 	%r37, %r41, 4;
	mul.wide.u32 	%rd7, %r37, 4;
	add.s64 	%rd8, %rd2, %rd7;
	st.global.f32 	[%rd8], %f1;
	add.s32 	%r16, %r42, -1;
	add.s32 	%r41, %r41, -14;
	add.s32 	%r40, %r40, -2;
	setp.gt.s32 	%p4, %r42, 0;
	mov.u32 	%r42, %r16;
	@%p4 bra 	$L__BB1_5;
$L__BB1_7:
	add.s32 	%r19, %r39, -1;
	setp.gt.s32 	%p5, %r39, 0;
	mov.u32 	%r39, %r19;
	@%p5 bra 	$L__BB1_3;
$L__BB1_8:
	add.s32 	%r38, %r38, %r3;
	setp.lt.u32 	%p6, %r38, 6272;
	@%p6 bra 	$L__BB1_2;
$L__BB1_9:
	ret;

}
	// .globl	_Z6conv2dPfPKfS_
.visible .entry _Z6conv2dPfPKfS_(
	.param .u64 .ptr .align 1 _Z6conv2dPfPKfS__param_0,
	.param .u64 .ptr .align 1 _Z6conv2dPfPKfS__param_1,
	.param .u64 .ptr .align 1 _Z6conv2dPfPKfS__param_2
)
{
	.reg .pred 	%p<10>;
	.reg .b32 	%r<74>;
	.reg .b32 	%f<250>;
	.reg .b64 	%rd<85>;
	// demoted variable
	.shared .align 4 .b8 _ZZ6conv2dPfPKfS_E5input[256];
	ld.param.u64 	%rd3, [_Z6conv2dPfPKfS__param_0];
	ld.param.u64 	%rd4, [_Z6conv2dPfPKfS__param_1];
	ld.param.u64 	%rd5, [_Z6conv2dPfPKfS__param_2];
	cvta.to.global.u64 	%rd1, %rd5;
	mov.u32 	%r15, %ctaid.x;
	mul.hi.u32 	%r16, %r15, 1402438301;
	shr.u32 	%r1, %r16, 4;
	mad.lo.s32 	%r2, %r1, -49, %r15;
	mov.u32 	%r3, %tid.x;
	shr.u32 	%r73, %r3, 5;
	and.b32  	%r5, %r3, 31;
	shl.b32 	%r6, %r1, 2;
	setp.gt.u32 	%p1, %r3, 127;
	add.s32 	%r72, %r73, %r6;
	setp.gt.u32 	%p2, %r72, 31;
	or.pred  	%p3, %p1, %p2;
	@%p3 bra 	$L__BB2_5;
	shl.b32 	%r18, %r2, 4;
	add.s32 	%r8, %r18, %r5;
	mov.u32 	%r19, %ntid.x;
	shr.u32 	%r9, %r19, 5;
	cvta.to.global.u64 	%rd2, %rd3;
$L__BB2_2:
	setp.gt.u32 	%p4, %r5, 15;
	@%p4 bra 	$L__BB2_4;
	mad.lo.s32 	%r20, %r72, 784, %r8;
	mul.wide.u32 	%rd6, %r20, 4;
	add.s64 	%rd7, %rd2, %rd6;
	ld.global.nc.f32 	%f5, [%rd7];
	shl.b32 	%r21, %r73, 4;
	add.s32 	%r22, %r21, %r5;
	shl.b32 	%r23, %r22, 2;
	mov.u32 	%r24, _ZZ6conv2dPfPKfS_E5input;
	add.s32 	%r25, %r24, %r23;
	st.shared.f32 	[%r25], %f5;
$L__BB2_4:
	add.s32 	%r73, %r73, %r9;
	setp.lt.u32 	%p5, %r73, 4;
	add.s32 	%r72, %r73, %r6;
	setp.lt.u32 	%p6, %r72, 32;
	and.pred  	%p7, %p5, %p6;
	@%p7 bra 	$L__BB2_2;
$L__BB2_5:
	cvta.to.global.u64 	%rd8, %rd4;
	bar.sync 	0;
	mad.lo.s32 	%r27, %r1, 1152, %r3;
	mul.wide.u32 	%rd9, %r27, 4;
	add.s64 	%rd10, %rd8, %rd9;
	ld.global.nc.f32 	%f6, [%rd10];
	add.s32 	%r28, %r27, 32;
	mul.wide.u32 	%rd11, %r28, 4;
	add.s64 	%rd12, %rd8, %rd11;
	ld.global.nc.f32 	%f7, [%rd12];
	add.s32 	%r29, %r27, 64;
	mul.wide.u32 	%rd13, %r29, 4;
	add.s64 	%rd14, %rd8, %rd13;
	ld.global.nc.f32 	%f8, [%rd14];
	add.s32 	%r30, %r27, 96;
	mul.wide.u32 	%rd15, %r30, 4;
	add.s64 	%rd16, %rd8, %rd15;
	ld.global.nc.f32 	%f9, [%rd16];
	add.s32 	%r31, %r27, 128;
	mul.wide.u32 	%rd17, %r31, 4;
	add.s64 	%rd18, %rd8, %rd17;
	ld.global.nc.f32 	%f10, [%rd18];
	add.s32 	%r32, %r27, 160;
	mul.wide.u32 	%rd19, %r32, 4;
	add.s64 	%rd20, %rd8, %rd19;
	ld.global.nc.f32 	%f11, [%rd20];
	add.s32 	%r33, %r27, 192;
	mul.wide.u32 	%rd21, %r33, 4;
	add.s64 	%rd22, %rd8, %rd21;
	ld.global.nc.f32 	%f12, [%rd22];
	add.s32 	%r34, %r27, 224;
	mul.wide.u32 	%rd23, %r34, 4;
	add.s64 	%rd24, %rd8, %rd23;
	ld.global.nc.f32 	%f13, [%rd24];
	add.s32 	%r35, %r27, 256;
	mul.wide.u32 	%rd25, %r35, 4;
	add.s64 	%rd26, %rd8, %rd25;
	ld.global.nc.f32 	%f14, [%rd26];
	ld.shared.f32 	%f15, [_ZZ6conv2dPfPKfS_E5input];
	fma.rn.f32 	%f16, %f15, %f6, 0f00000000;
	ld.shared.f32 	%f17, [_ZZ6conv2dPfPKfS_E5input+4];
	fma.rn.f32 	%f18, %f17, %f6, 0f00000000;
	fma.rn.f32 	%f19, %f17, %f7, %f16;
	ld.shared.f32 	%f20, [_ZZ6conv2dPfPKfS_E5input+8];
	fma.rn.f32 	%f21, %f20, %f7, %f18;
	fma.rn.f32 	%f22, %f20, %f8, %f19;
	ld.shared.f32 	%f23, [_ZZ6conv2dPfPKfS_E5input+12];
	fma.rn.f32 	%f24, %f23, %f8, %f21;
	ld.shared.f32 	%f25, [_ZZ6conv2dPfPKfS_E5input+16];
	fma.rn.f32 	%f26, %f25, %f6, 0f00000000;
	fma.rn.f32 	%f27, %f25, %f9, %f22;
	ld.shared.f32 	%f28, [_ZZ6conv2dPfPKfS_E5input+20];
	fma.rn.f32 	%f29, %f28, %f6, 0f00000000;
	fma.rn.f32 	%f30, %f28, %f7, %f26;
	fma.rn.f32 	%f31, %f28, %f9, %f24;
	fma.rn.f32 	%f32, %f28, %f10, %f27;
	ld.shared.f32 	%f33, [_ZZ6conv2dPfPKfS_E5input+24];
	fma.rn.f32 	%f34, %f33, %f7, %f29;
	fma.rn.f32 	%f35, %f33, %f8, %f30;
	fma.rn.f32 	%f36, %f33, %f10, %f31;
	fma.rn.f32 	%f37, %f33, %f11, %f32;
	ld.shared.f32 	%f38, [_ZZ6conv2dPfPKfS_E5input+28];
	fma.rn.f32 	%f39, %f38, %f8, %f34;
	fma.rn.f32 	%f40, %f38, %f11, %f36;
	ld.shared.f32 	%f41, [_ZZ6conv2dPfPKfS_E5input+32];
	fma.rn.f32 	%f42, %f41, %f9, %f35;
	fma.rn.f32 	%f43, %f41, %f12, %f37;
	ld.shared.f32 	%f44, [_ZZ6conv2dPfPKfS_E5input+36];
	fma.rn.f32 	%f45, %f44, %f9, %f39;
	fma.rn.f32 	%f46, %f44, %f10, %f42;
	fma.rn.f32 	%f47, %f44, %f12, %f40;
	fma.rn.f32 	%f48, %f44, %f13, %f43;
	ld.shared.f32 	%f49, [_ZZ6conv2dPfPKfS_E5input+40];
	fma.rn.f32 	%f50, %f49, %f10, %f45;
	fma.rn.f32 	%f51, %f49, %f11, %f46;
	fma.rn.f32 	%f52, %f49, %f13, %f47;
	fma.rn.f32 	%f53, %f49, %f14, %f48;
	ld.shared.f32 	%f54, [_ZZ6conv2dPfPKfS_E5input+44];
	fma.rn.f32 	%f55, %f54, %f11, %f50;
	fma.rn.f32 	%f56, %f54, %f14, %f52;
	ld.shared.f32 	%f57, [_ZZ6conv2dPfPKfS_E5input+48];
	fma.rn.f32 	%f58, %f57, %f12, %f51;
	ld.shared.f32 	%f59, [_ZZ6conv2dPfPKfS_E5input+52];
	fma.rn.f32 	%f60, %f59, %f12, %f55;
	fma.rn.f32 	%f61, %f59, %f13, %f58;
	ld.shared.f32 	%f62, [_ZZ6conv2dPfPKfS_E5input+56];
	fma.rn.f32 	%f63, %f62, %f13, %f60;
	fma.rn.f32 	%f64, %f62, %f14, %f61;
	ld.shared.f32 	%f65, [_ZZ6conv2dPfPKfS_E5input+60];
	fma.rn.f32 	%f66, %f65, %f14, %f63;
	add.s32 	%r36, %r27, 288;
	mul.wide.u32 	%rd27, %r36, 4;
	add.s64 	%rd28, %rd8, %rd27;
	ld.global.nc.f32 	%f67, [%rd28];
	add.s32 	%r37, %r27, 320;
	mul.wide.u32 	%rd29, %r37, 4;
	add.s64 	%rd30, %rd8, %rd29;
	ld.global.nc.f32 	%f68, [%rd30];
	add.s32 	%r38, %r27, 352;
	mul.wide.u32 	%rd31, %r38, 4;
	add.s64 	%rd32, %rd8, %rd31;
	ld.global.nc.f32 	%f69, [%rd32];
	add.s32 	%r39, %r27, 384;
	mul.wide.u32 	%rd33, %r39, 4;
	add.s64 	%rd34, %rd8, %rd33;
	ld.global.nc.f32 	%f70, [%rd34];
	add.s32 	%r40, %r27, 416;
	mul.wide.u32 	%rd35, %r40, 4;
	add.s64 	%rd36, %rd8, %rd35;
	ld.global.nc.f32 	%f71, [%rd36];
	add.s32 	%r41, %r27, 448;
	mul.wide.u32 	%rd37, %r41, 4;
	add.s64 	%rd38, %rd8, %rd37;
	ld.global.nc.f32 	%f72, [%rd38];
	add.s32 	%r42, %r27, 480;
	mul.wide.u32 	%rd39, %r42, 4;
	add.s64 	%rd40, %rd8, %rd39;
	ld.global.nc.f32 	%f73, [%rd40];
	add.s32 	%r43, %r27, 512;
	mul.wide.u32 	%rd41, %r43, 4;
	add.s64 	%rd42, %rd8, %rd41;
	ld.global.nc.f32 	%f74, [%rd42];
	add.s32 	%r44, %r27, 544;
	mul.wide.u32 	%rd43, %r44, 4;
	add.s64 	%rd44, %rd8, %rd43;
	ld.global.nc.f32 	%f75, [%rd44];
	ld.shared.f32 	%f76, [_ZZ6conv2dPfPKfS_E5input+64];
	fma.rn.f32 	%f77, %f76, %f67, %f53;
	ld.shared.f32 	%f78, [_ZZ6conv2dPfPKfS_E5input+68];
	fma.rn.f32 	%f79, %f78, %f67, %f56;
	fma.rn.f32 	%f80, %f78, %f68, %f77;
	ld.shared.f32 	%f81, [_ZZ6conv2dPfPKfS_E5input+72];
	fma.rn.f32 	%f82, %f81, %f68, %f79;
	fma.rn.f32 	%f83, %f81, %f69, %f80;
	ld.shared.f32 	%f84, [_ZZ6conv2dPfPKfS_E5input+76];
	fma.rn.f32 	%f85, %f84, %f69, %f82;
	ld.shared.f32 	%f86, [_ZZ6conv2dPfPKfS_E5input+80];
	fma.rn.f32 	%f87, %f86, %f67, %f64;
	fma.rn.f32 	%f88, %f86, %f70, %f83;
	ld.shared.f32 	%f89, [_ZZ6conv2dPfPKfS_E5input+84];
	fma.rn.f32 	%f90, %f89, %f67, %f66;
	fma.rn.f32 	%f91, %f89, %f68, %f87;
	fma.rn.f32 	%f92, %f89, %f70, %f85;
	fma.rn.f32 	%f93, %f89, %f71, %f88;
	ld.shared.f32 	%f94, [_ZZ6conv2dPfPKfS_E5input+88];
	fma.rn.f32 	%f95, %f94, %f68, %f90;
	fma.rn.f32 	%f96, %f94, %f69, %f91;
	fma.rn.f32 	%f97, %f94, %f71, %f92;
	fma.rn.f32 	%f98, %f94, %f72, %f93;
	ld.shared.f32 	%f99, [_ZZ6conv2dPfPKfS_E5input+92];
	fma.rn.f32 	%f100, %f99, %f69, %f95;
	fma.rn.f32 	%f101, %f99, %f72, %f97;
	ld.shared.f32 	%f102, [_ZZ6conv2dPfPKfS_E5input+96];
	fma.rn.f32 	%f103, %f102, %f70, %f96;
	fma.rn.f32 	%f104, %f102, %f73, %f98;
	ld.shared.f32 	%f105, [_ZZ6conv2dPfPKfS_E5input+100];
	fma.rn.f32 	%f106, %f105, %f70, %f100;
	fma.rn.f32 	%f107, %f105, %f71, %f103;
	fma.rn.f32 	%f108, %f105, %f73, %f101;
	fma.rn.f32 	%f109, %f105, %f74, %f104;
	ld.shared.f32 	%f110, [_ZZ6conv2dPfPKfS_E5input+104];
	fma.rn.f32 	%f111, %f110, %f71, %f106;
	fma.rn.f32 	%f112, %f110, %f72, %f107;
	fma.rn.f32 	%f113, %f110, %f74, %f108;
	fma.rn.f32 	%f114, %f110, %f75, %f109;
	ld.shared.f32 	%f115, [_ZZ6conv2dPfPKfS_E5input+108];
	fma.rn.f32 	%f116, %f115, %f72, %f111;
	fma.rn.f32 	%f117, %f115, %f75, %f113;
	ld.shared.f32 	%f118, [_ZZ6conv2dPfPKfS_E5input+112];
	fma.rn.f32 	%f119, %f118, %f73, %f112;
	ld.shared.f32 	%f120, [_ZZ6conv2dPfPKfS_E5input+116];
	fma.rn.f32 	%f121, %f120, %f73, %f116;
	fma.rn.f32 	%f122, %f120, %f74, %f119;
	ld.shared.f32 	%f123, [_ZZ6conv2dPfPKfS_E5input+120];
	fma.rn.f32 	%f124, %f123, %f74, %f121;
	fma.rn.f32 	%f125, %f123, %f75, %f122;
	ld.shared.f32 	%f126, [_ZZ6conv2dPfPKfS_E5input+124];
	fma.rn.f32 	%f127, %f126, %f75, %f124;
	add.s32 	%r45, %r27, 576;
	mul.wide.u32 	%rd45, %r45, 4;
	add.s64 	%rd46, %rd8, %rd45;
	ld.global.nc.f32 	%f128, [%rd46];
	add.s32 	%r46, %r27, 608;
	mul.wide.u32 	%rd47, %r46, 4;
	add.s64 	%rd48, %rd8, %rd47;
	ld.global.nc.f32 	%f129, [%rd48];
	add.s32 	%r47, %r27, 640;
	mul.wide.u32 	%rd49, %r47, 4;
	add.s64 	%rd50, %rd8, %rd49;
	ld.global.nc.f32 	%f130, [%rd50];
	add.s32 	%r48, %r27, 672;
	mul.wide.u32 	%rd51, %r48, 4;
	add.s64 	%rd52, %rd8, %rd51;
	ld.global.nc.f32 	%f131, [%rd52];
	add.s32 	%r49, %r27, 704;
	mul.wide.u32 	%rd53, %r49, 4;
	add.s64 	%rd54, %rd8, %rd53;
	ld.global.nc.f32 	%f132, [%rd54];
	add.s32 	%r50, %r27, 736;
	mul.wide.u32 	%rd55, %r50, 4;
	add.s64 	%rd56, %rd8, %rd55;
	ld.global.nc.f32 	%f133, [%rd56];
	add.s32 	%r51, %r27, 768;
	mul.wide.u32 	%rd57, %r51, 4;
	add.s64 	%rd58, %rd8, %rd57;
	ld.global.nc.f32 	%f134, [%rd58];
	add.s32 	%r52, %r27, 800;
	mul.wide.u32 	%rd59, %r52, 4;
	add.s64 	%rd60, %rd8, %rd59;
	ld.global.nc.f32 	%f135, [%rd60];
	add.s32 	%r53, %r27, 832;
	mul.wide.u32 	%rd61, %r53, 4;
	add.s64 	%rd62, %rd8, %rd61;
	ld.global.nc.f32 	%f136, [%rd62];
	ld.shared.f32 	%f137, [_ZZ6conv2dPfPKfS_E5input+128];
	fma.rn.f32 	%f138, %f137, %f128, %f114;
	ld.shared.f32 	%f139, [_ZZ6conv2dPfPKfS_E5input+132];
	fma.rn.f32 	%f140, %f139, %f128, %f117;
	fma.rn.f32 	%f141, %f139, %f129, %f138;
	ld.shared.f32 	%f142, [_ZZ6conv2dPfPKfS_E5input+136];
	fma.rn.f32 	%f143, %f142, %f129, %f140;
	fma.rn.f32 	%f144, %f142, %f130, %f141;
	ld.shared.f32 	%f145, [_ZZ6conv2dPfPKfS_E5input+140];
	fma.rn.f32 	%f146, %f145, %f130, %f143;
	ld.shared.f32 	%f147, [_ZZ6conv2dPfPKfS_E5input+144];
	fma.rn.f32 	%f148, %f147, %f128, %f125;
	fma.rn.f32 	%f149, %f147, %f131, %f144;
	ld.shared.f32 	%f150, [_ZZ6conv2dPfPKfS_E5input+148];
	fma.rn.f32 	%f151, %f150, %f128, %f127;
	fma.rn.f32 	%f152, %f150, %f129, %f148;
	fma.rn.f32 	%f153, %f150, %f131, %f146;
	fma.rn.f32 	%f154, %f150, %f132, %f149;
	ld.shared.f32 	%f155, [_ZZ6conv2dPfPKfS_E5input+152];
	fma.rn.f32 	%f156, %f155, %f129, %f151;
	fma.rn.f32 	%f157, %f155, %f130, %f152;
	fma.rn.f32 	%f158, %f155, %f132, %f153;
	fma.rn.f32 	%f159, %f155, %f133, %f154;
	ld.shared.f32 	%f160, [_ZZ6conv2dPfPKfS_E5input+156];
	fma.rn.f32 	%f161, %f160, %f130, %f156;
	fma.rn.f32 	%f162, %f160, %f133, %f158;
	ld.shared.f32 	%f163, [_ZZ6conv2dPfPKfS_E5input+160];
	fma.rn.f32 	%f164, %f163, %f131, %f157;
	fma.rn.f32 	%f165, %f163, %f134, %f159;
	ld.shared.f32 	%f166, [_ZZ6conv2dPfPKfS_E5input+164];
	fma.rn.f32 	%f167, %f166, %f131, %f161;
	fma.rn.f32 	%f168, %f166, %f132, %f164;
	fma.rn.f32 	%f169, %f166, %f134, %f162;
	fma.rn.f32 	%f170, %f166, %f135, %f165;
	ld.shared.f32 	%f171, [_ZZ6conv2dPfPKfS_E5input+168];
	fma.rn.f32 	%f172, %f171, %f132, %f167;
	fma.rn.f32 	%f173, %f171, %f133, %f168;
	fma.rn.f32 	%f174, %f171, %f135, %f169;
	fma.rn.f32 	%f175, %f171, %f136, %f170;
	ld.shared.f32 	%f176, [_ZZ6conv2dPfPKfS_E5input+172];
	fma.rn.f32 	%f177, %f176, %f133, %f172;
	fma.rn.f32 	%f178, %f176, %f136, %f174;
	ld.shared.f32 	%f179, [_ZZ6conv2dPfPKfS_E5input+176];
	fma.rn.f32 	%f180, %f179, %f134, %f173;
	ld.shared.f32 	%f181, [_ZZ6conv2dPfPKfS_E5input+180];
	fma.rn.f32 	%f182, %f181, %f134, %f177;
	fma.rn.f32 	%f183, %f181, %f135, %f180;
	ld.shared.f32 	%f184, [_ZZ6conv2dPfPKfS_E5input+184];
	fma.rn.f32 	%f185, %f184, %f135, %f182;
	fma.rn.f32 	%f186, %f184, %f136, %f183;
	ld.shared.f32 	%f187, [_ZZ6conv2dPfPKfS_E5input+188];
	fma.rn.f32 	%f188, %f187, %f136, %f185;
	add.s32 	%r54, %r27, 864;
	mul.wide.u32 	%rd63, %r54, 4;
	add.s64 	%rd64, %rd8, %rd63;
	ld.global.nc.f32 	%f189, [%rd64];
	add.s32 	%r55, %r27, 896;
	mul.wide.u32 	%rd65, %r55, 4;
	add.s64 	%rd66, %rd8, %rd65;
	ld.global.nc.f32 	%f190, [%rd66];
	add.s32 	%r56, %r27, 928;
	mul.wide.u32 	%rd67, %r56, 4;
	add.s64 	%rd68, %rd8, %rd67;
	ld.global.nc.f32 	%f191, [%rd68];
	add.s32 	%r57, %r27, 960;
	mul.wide.u32 	%rd69, %r57, 4;
	add.s64 	%rd70, %rd8, %rd69;
	ld.global.nc.f32 	%f192, [%rd70];
	add.s32 	%r58, %r27, 992;
	mul.wide.u32 	%rd71, %r58, 4;
	add.s64 	%rd72, %rd8, %rd71;
	ld.global.nc.f32 	%f193, [%rd72];
	add.s32 	%r59, %r27, 1024;
	mul.wide.u32 	%rd73, %r59, 4;
	add.s64 	%rd74, %rd8, %rd73;
	ld.global.nc.f32 	%f194, [%rd74];
	add.s32 	%r60, %r27, 1056;
	mul.wide.u32 	%rd75, %r60, 4;
	add.s64 	%rd76, %rd8, %rd75;
	ld.global.nc.f32 	%f195, [%rd76];
	add.s32 	%r61, %r27, 1088;
	mul.wide.u32 	%rd77, %r61, 4;
	add.s64 	%rd78, %rd8, %rd77;
	ld.global.nc.f32 	%f196, [%rd78];
	add.s32 	%r62, %r27, 1120;
	mul.wide.u32 	%rd79, %r62, 4;
	add.s64 	%rd80, %rd8, %rd79;
	ld.global.nc.f32 	%f197, [%rd80];
	ld.shared.f32 	%f198, [_ZZ6conv2dPfPKfS_E5input+192];
	fma.rn.f32 	%f199, %f198, %f189, %f175;
	ld.shared.f32 	%f200, [_ZZ6conv2dPfPKfS_E5input+196];
	fma.rn.f32 	%f201, %f200, %f189, %f178;
	fma.rn.f32 	%f202, %f200, %f190, %f199;
	ld.shared.f32 	%f203, [_ZZ6conv2dPfPKfS_E5input+200];
	fma.rn.f32 	%f204, %f203, %f190, %f201;
	fma.rn.f32 	%f205, %f203, %f191, %f202;
	ld.shared.f32 	%f206, [_ZZ6conv2dPfPKfS_E5input+204];
	fma.rn.f32 	%f207, %f206, %f191, %f204;
	ld.shared.f32 	%f208, [_ZZ6conv2dPfPKfS_E5input+208];
	fma.rn.f32 	%f209, %f208, %f189, %f186;
	fma.rn.f32 	%f210, %f208, %f192, %f205;
	ld.shared.f32 	%f211, [_ZZ6conv2dPfPKfS_E5input+212];
	fma.rn.f32 	%f212, %f211, %f189, %f188;
	fma.rn.f32 	%f213, %f211, %f190, %f209;
	fma.rn.f32 	%f214, %f211, %f192, %f207;
	fma.rn.f32 	%f215, %f211, %f193, %f210;
	ld.shared.f32 	%f216, [_ZZ6conv2dPfPKfS_E5input+216];
	fma.rn.f32 	%f217, %f216, %f190, %f212;
	fma.rn.f32 	%f218, %f216, %f191, %f213;
	fma.rn.f32 	%f219, %f216, %f193, %f214;
	fma.rn.f32 	%f220, %f216, %f194, %f215;
	ld.shared.f32 	%f221, [_ZZ6conv2dPfPKfS_E5input+220];
	fma.rn.f32 	%f222, %f221, %f191, %f217;
	fma.rn.f32 	%f223, %f221, %f194, %f219;
	ld.shared.f32 	%f224, [_ZZ6conv2dPfPKfS_E5input+224];
	fma.rn.f32 	%f225, %f224, %f192, %f218;
	fma.rn.f32 	%f226, %f224, %f195, %f220;
	ld.shared.f32 	%f227, [_ZZ6conv2dPfPKfS_E5input+228];
	fma.rn.f32 	%f228, %f227, %f192, %f222;
	fma.rn.f32 	%f229, %f227, %f193, %f225;
	fma.rn.f32 	%f230, %f227, %f195, %f223;
	fma.rn.f32 	%f231, %f227, %f196, %f226;
	ld.shared.f32 	%f232, [_ZZ6conv2dPfPKfS_E5input+232];
	fma.rn.f32 	%f233, %f232, %f193, %f228;
	fma.rn.f32 	%f234, %f232, %f194, %f229;
	fma.rn.f32 	%f235, %f232, %f196, %f230;
	fma.rn.f32 	%f1, %f232, %f197, %f231;
	ld.shared.f32 	%f236, [_ZZ6conv2dPfPKfS_E5input+236];
	fma.rn.f32 	%f237, %f236, %f194, %f233;
	fma.rn.f32 	%f2, %f236, %f197, %f235;
	ld.shared.f32 	%f238, [_ZZ6conv2dPfPKfS_E5input+240];
	fma.rn.f32 	%f239, %f238, %f195, %f234;
	ld.shared.f32 	%f240, [_ZZ6conv2dPfPKfS_E5input+244];
	fma.rn.f32 	%f241, %f240, %f195, %f237;
	fma.rn.f32 	%f242, %f240, %f196, %f239;
	ld.shared.f32 	%f243, [_ZZ6conv2dPfPKfS_E5input+248];
	fma.rn.f32 	%f244, %f243, %f196, %f241;
	fma.rn.f32 	%f3, %f243, %f197, %f242;
	ld.shared.f32 	%f245, [_ZZ6conv2dPfPKfS_E5input+252];
	fma.rn.f32 	%f4, %f245, %f197, %f244;
	mul.hi.u32 	%r63, %r2, 613566757;
	sub.s32 	%r64, %r2, %r63;
	shr.u32 	%r65, %r64, 1;
	add.s32 	%r66, %r65, %r63;
	shr.u32 	%r67, %r66, 2;
	mul.lo.s32 	%r68, %r67, 7;
	sub.s32 	%r69, %r2, %r68;
	shl.b32 	%r70, %r69, 1;
	mad.lo.s32 	%r71, %r3, 196, %r70;
	setp.gt.u32 	%p8, %r2, 48;
	mad.lo.s32 	%r14, %r67, 28, %r71;
	@%p8 bra 	$L__BB2_7;
	mul.wide.u32 	%rd81, %r14, 4;
	add.s64 	%rd82, %rd1, %rd81;
	atom.global.add.f32 	%f246, [%rd82], %f1;
	atom.global.add.f32 	%f247, [%rd82+4], %f2;
$L__BB2_7:
	setp.gt.u32 	%p9, %r2, 48;
	@%p9 bra 	$L__BB2_9;
	mul.wide.u32 	%rd83, %r14, 4;
	add.s64 	%rd84, %rd1, %rd83;
	atom.global.add.f32 	%f248, [%rd84+56], %f3;
	atom.global.add.f32 	%f249, [%rd84+60], %f4;
$L__BB2_9:
	ret;

}


// ===== COMPILED SASS (sm_100) =====

	.target	sm_100

	.elftype	@"ET_EXEC"


//--------------------- .note.nv.tkinfo           --------------------------
	.section	.note.nv.tkinfo,"",@"SHT_NOTE"
	.sectionflags	@"SHF_NOTE_NV_TKINFO"
	.tkinfo
        /*0018*/ 	.word	0x00000002
        /*0030*/ 	.string	""
        /*0030*/ 	.string	"ptxas"
        /*0030*/ 	.string	"Cuda compilation tools, release 13.0, V13.0.88"
        /*0030*/ 	.string	"Build cuda_13.0.r13.0/compiler.36424714_0"
        /*0030*/ 	.string	"-arch sm_100 -m 64 "



//--------------------- .note.nv.cuinfo           --------------------------
	.section	.note.nv.cuinfo,"",@"SHT_NOTE"
	.sectionflags	@"SHF_NOTE_NV_CUINFO"
        /*0018*/ 	.short	0x0002
        /*001a*/ 	.short	0x0064
        /*001c*/ 	.short	0x0082
	.zero		2


//--------------------- .nv.info                  --------------------------
	.section	.nv.info,"",@"SHT_CUDA_INFO"
	.align	4


	//----- nvinfo : EIATTR_REGCOUNT
	.align		4
        /*0000*/ 	.byte	0x04, 0x2f
        /*0002*/ 	.short	(.L_1 - .L_0)
	.align		4
.L_0:
        /*0004*/ 	.word	index@(default_function_kernel0)
        /*0008*/ 	.word	0x0000003e


	//----- nvinfo : EIATTR_FRAME_SIZE
	.align		4
.L_1:
        /*000c*/ 	.byte	0x04, 0x11
        /*000e*/ 	.short	(.L_3 - .L_2)
	.align		4
.L_2:
        /*0010*/ 	.word	index@(default_function_kernel0)
        /*0014*/ 	.word	0x00000000


	//----- nvinfo : EIATTR_REGCOUNT
	.align		4
.L_3:
        /*0018*/ 	.byte	0x04, 0x2f
        /*001a*/ 	.short	(.L_5 - .L_4)
	.align		4
.L_4:
        /*001c*/ 	.word	index@(_Z9transformPfS_)
        /*0020*/ 	.word	0x00000013


	//----- nvinfo : EIATTR_FRAME_SIZE
	.align		4
.L_5:
        /*0024*/ 	.byte	0x04, 0x11
        /*0026*/ 	.short	(.L_7 - .L_6)
	.align		4
.L_6:
        /*0028*/ 	.word	index@(_Z9transformPfS_)
        /*002c*/ 	.word	0x00000000


	//----- nvinfo : EIATTR_REGCOUNT
	.align		4
.L_7:
        /*0030*/ 	.byte	0x04, 0x2f
        /*0032*/ 	.short	(.L_9 - .L_8)
	.align		4
.L_8:
        /*0034*/ 	.word	index@(_Z6conv2dPfPKfS_)
        /*0038*/ 	.word	0x00000020


	//----- nvinfo : EIATTR_FRAME_SIZE
	.align		4
.L_9:
        /*003c*/ 	.byte	0x04, 0x11
        /*003e*/ 	.short	(.L_11 - .L_10)
	.align		4
.L_10:
        /*0040*/ 	.word	index@(_Z6conv2dPfPKfS_)
        /*0044*/ 	.word	0x00000000


	//----- nvinfo : EIATTR_MIN_STACK_SIZE
	.align		4
.L_11:
        /*0048*/ 	.byte	0x04, 0x12
        /*004a*/ 	.short	(.L_13 - .L_12)
	.align		4
.L_12:
        /*004c*/ 	.word	index@(_Z6conv2dPfPKfS_)
        /*0050*/ 	.word	0x00000000


	//----- nvinfo : EIATTR_MIN_STACK_SIZE
	.align		4
.L_13:
        /*0054*/ 	.byte	0x04, 0x12
        /*0056*/ 	.short	(.L_15 - .L_14)
	.align		4
.L_14:
        /*0058*/ 	.word	index@(_Z9transformPfS_)
        /*005c*/ 	.word	0x00000000


	//----- nvinfo : EIATTR_MIN_STACK_SIZE
	.align		4
.L_15:
        /*0060*/ 	.byte	0x04, 0x12
        /*0062*/ 	.short	(.L_17 - .L_16)
	.align		4
.L_16:
        /*0064*/ 	.word	index@(default_function_kernel0)
        /*0068*/ 	.word	0x00000000
.L_17:


//--------------------- .nv.compat                --------------------------
	.section	.nv.compat,"",@"SHT_CUDA_COMPAT_INFO"
	.align	4
        /*0000*/ 	.byte	0x02, 0x09, 0x00, 0x00, 0x02, 0x02, 0x01, 0x00, 0x02, 0x05, 0x05, 0x00, 0x03, 0x07, 0x01, 0x01
        /*0010*/ 	.byte	0x02, 0x03, 0x00, 0x00, 0x02, 0x06, 0x01, 0x00, 0x04, 0x0b, 0x08, 0x00, 0x09, 0x00, 0x00, 0x00
        /*0020*/ 	.byte	0x00, 0x00, 0x00, 0x00


//--------------------- .nv.info._Z6conv2dPfPKfS_ --------------------------
	.section	.nv.info._Z6conv2dPfPKfS_,"",@"SHT_CUDA_INFO"
	.sectionflags	@""
	.align	4


	//----- nvinfo : EIATTR_CUDA_API_VERSION
	.align		4
        /*0000*/ 	.byte	0x04, 0x37
        /*0002*/ 	.short	(.L_19 - .L_18)
.L_18:
        /*0004*/ 	.word	0x00000082


	//----- nvinfo : EIATTR_KPARAM_INFO
	.align		4
.L_19:
        /*0008*/ 	.byte	0x04, 0x17
        /*000a*/ 	.short	(.L_21 - .L_20)
.L_20:
        /*000c*/ 	.word	0x00000000
        /*0010*/ 	.short	0x0002
        /*0012*/ 	.short	0x0010
        /*0014*/ 	.byte	0x00, 0xf5, 0x21, 0x00


	//----- nvinfo : EIATTR_KPARAM_INFO
	.align		4
.L_21:
        /*0018*/ 	.byte	0x04, 0x17
        /*001a*/ 	.short	(.L_23 - .L_22)
.L_22:
        /*001c*/ 	.word	0x00000000
        /*0020*/ 	.short	0x0001
        /*0022*/ 	.short	0x0008
        /*0024*/ 	.byte	0x00, 0xf5, 0x21, 0x00


	//----- nvinfo : EIATTR_KPARAM_INFO
	.align		4
.L_23:
        /*0028*/ 	.byte	0x04, 0x17
        /*002a*/ 	.short	(.L_25 - .L_24)
.L_24:
        /*002c*/ 	.word	0x00000000
        /*0030*/ 	.short	0x0000
        /*0032*/ 	.short	0x0000
        /*0034*/ 	.byte	0x00, 0xf5, 0x21, 0x00


	//----- nvinfo : EIATTR_SPARSE_MMA_MASK
	.align		4
.L_25:
        /*0038*/ 	.byte	0x03, 0x50
        /*003a*/ 	.short	0x0000


	//----- nvinfo : EIATTR_MAXREG_COUNT
	.align		4
        /*003c*/ 	.byte	0x03, 0x1b
        /*003e*/ 	.short	0x00ff


	//----- nvinfo : EIATTR_NUM_BARRIERS
	.align		4
        /*0040*/ 	.byte	0x02, 0x4c
        /*0042*/ 	.byte	0x01
	.zero		1


	//----- nvinfo : EIATTR_MERCURY_ISA_VERSION
	.align		4
        /*0044*/ 	.byte	0x03, 0x5f
        /*0046*/ 	.short	0x0101


	//----- nvinfo : EIATTR_VRC_CTA_INIT_COUNT
	.align		4
        /*0048*/ 	.byte	0x02, 0x4a
	.zero		1
	.zero		1


	//----- nvinfo : EIATTR_EXIT_INSTR_OFFSETS
	.align		4
        /*004c*/ 	.byte	0x04, 0x1c
        /*004e*/ 	.short	(.L_27 - .L_26)


	//   ....[0]....
.L_26:
        /*0050*/ 	.word	0x00001340


	//   ....[1]....
        /*0054*/ 	.word	0x00001460


	//----- nvinfo : EIATTR_CRS_STACK_SIZE
	.align		4
.L_27:
        /*0058*/ 	.byte	0x04, 0x1e
        /*005a*/ 	.short	(.L_29 - .L_28)
.L_28:
        /*005c*/ 	.word	0x00000000


	//----- nvinfo : EIATTR_CBANK_PARAM_SIZE
	.align		4
.L_29:
        /*0060*/ 	.byte	0x03, 0x19
        /*0062*/ 	.short	0x0018


	//----- nvinfo : EIATTR_PARAM_CBANK
	.align		4
        /*0064*/ 	.byte	0x04, 0x0a
        /*0066*/ 	.short	(.L_31 - .L_30)
	.align		4
.L_30:
        /*0068*/ 	.word	index@(.nv.constant0._Z6conv2dPfPKfS_)
        /*006c*/ 	.short	0x0380
        /*006e*/ 	.short	0x0018


	//----- nvinfo : EIATTR_SW_WAR
	.align		4
.L_31:
        /*0070*/ 	.byte	0x04, 0x36
        /*0072*/ 	.short	(.L_33 - .L_32)
.L_32:
        /*0074*/ 	.word	0x00000008
.L_33:


//--------------------- .nv.info._Z9transformPfS_ --------------------------
	.section	.nv.info._Z9transformPfS_,"",@"SHT_CUDA_INFO"
	.sectionflags	@""
	.align	4


	//----- nvinfo : EIATTR_CUDA_API_VERSION
	.align		4
        /*0000*/ 	.byte	0x04, 0x37
        /*0002*/ 	.short	(.L_35 - .L_34)
.L_34:
        /*0004*/ 	.word	0x00000082


	//----- nvinfo : EIATTR_KPARAM_INFO
	.align		4
.L_35:
        /*0008*/ 	.byte	0x04, 0x17
        /*000a*/ 	.short	(.L_37 - .L_36)
.L_36:
        /*000c*/ 	.word	0x00000000
        /*0010*/ 	.short	0x0001
        /*0012*/ 	.short	0x0008
        /*0014*/ 	.byte	0x00, 0xf5, 0x21, 0x00


	//----- nvinfo : EIATTR_KPARAM_INFO
	.align		4
.L_37:
        /*0018*/ 	.byte	0x04, 0x17
        /*001a*/ 	.short	(.L_39 - .L_38)
.L_38:
        /*001c*/ 	.word	0x00000000
        /*0020*/ 	.short	0x0000
        /*0022*/ 	.short	0x0000
        /*0024*/ 	.byte	0x00, 0xf5, 0x21, 0x00


	//----- nvinfo : EIATTR_SPARSE_MMA_MASK
	.align		4
.L_39:
        /*0028*/ 	.byte	0x03, 0x50
        /*002a*/ 	.short	0x0000


	//----- nvinfo : EIATTR_MAXREG_COUNT
	.align		4
        /*002c*/ 	.byte	0x03, 0x1b
        /*002e*/ 	.short	0x00ff


	//----- nvinfo : EIATTR_MERCURY_ISA_VERSION
	.align		4
        /*0030*/ 	.byte	0x03, 0x5f
        /*0032*/ 	.short	0x0101


	//----- nvinfo : EIATTR_VRC_CTA_INIT_COUNT
	.align		4
        /*0034*/ 	.byte	0x02, 0x4a
	.zero		1
	.zero		1


	//----- nvinfo : EIATTR_EXIT_INSTR_OFFSETS
	.align		4
        /*0038*/ 	.byte	0x04, 0x1c
        /*003a*/ 	.short	(.L_41 - .L_40)


	//   ....[0]....
.L_40:
        /*003c*/ 	.word	0x00000060


	//   ....[1]....
        /*0040*/ 	.word	0x000004e0


	//----- nvinfo : EIATTR_CRS_STACK_SIZE
	.align		4
.L_41:
        /*0044*/ 	.byte	0x04, 0x1e
        /*0046*/ 	.short	(.L_43 - .L_42)
.L_42:
        /*0048*/ 	.word	0x00000000


	//----- nvinfo : EIATTR_CBANK_PARAM_SIZE
	.align		4
.L_43:
        /*004c*/ 	.byte	0x03, 0x19
        /*004e*/ 	.short	0x0010


	//----- nvinfo : EIATTR_PARAM_CBANK
	.align		4
        /*0050*/ 	.byte	0x04, 0x0a
        /*0052*/ 	.short	(.L_45 - .L_44)
	.align		4
.L_44:
        /*0054*/ 	.word	index@(.nv.constant0._Z9transformPfS_)
        /*0058*/ 	.short	0x0380
        /*005a*/ 	.short	0x0010


	//----- nvinfo : EIATTR_SW_WAR
	.align		4
.L_45:
        /*005c*/ 	.byte	0x04, 0x36
        /*005e*/ 	.short	(.L_47 - .L_46)
.L_46:
        /*0060*/ 	.word	0x00000008
.L_47:


//--------------------- .nv.info.default_function_kernel0 --------------------------
	.section	.nv.info.default_function_kernel0,"",@"SHT_CUDA_INFO"
	.sectionflags	@""
	.align	4


	//----- nvinfo : EIATTR_CUDA_API_VERSION
	.align		4
        /*0000*/ 	.byte	0x04, 0x37
        /*0002*/ 	.short	(.L_49 - .L_48)
.L_48:
        /*0004*/ 	.word	0x00000082


	//----- nvinfo : EIATTR_KPARAM_INFO
	.align		4
.L_49:
        /*0008*/ 	.byte	0x04, 0x17
        /*000a*/ 	.short	(.L_51 - .L_50)
.L_50:
        /*000c*/ 	.word	0x00000000
        /*0010*/ 	.short	0x0002
        /*0012*/ 	.short	0x0010
        /*0014*/ 	.byte	0x00, 0xf5, 0x21, 0x00


	//----- nvinfo : EIATTR_KPARAM_INFO
	.align		4
.L_51:
        /*0018*/ 	.byte	0x04, 0x17
        /*001a*/ 	.short	(.L_53 - .L_52)
.L_52:
        /*001c*/ 	.word	0x00000000
        /*0020*/ 	.short	0x0001
        /*0022*/ 	.short	0x0008
        /*0024*/ 	.byte	0x00, 0xf5, 0x21, 0x00


	//----- nvinfo : EIATTR_KPARAM_INFO
	.align		4
.L_53:
        /*0028*/ 	.byte	0x04, 0x17
        /*002a*/ 	.short	(.L_55 - .L_54)
.L_54:
        /*002c*/ 	.word	0x00000000
        /*0030*/ 	.short	0x0000
        /*0032*/ 	.short	0x0000
        /*0034*/ 	.byte	0x00, 0xf5, 0x21, 0x00


	//----- nvinfo : EIATTR_SPARSE_MMA_MASK
	.align		4
.L_55:
        /*0038*/ 	.byte	0x03, 0x50
        /*003a*/ 	.short	0x0000


	//----- nvinfo : EIATTR_MAXREG_COUNT
	.align		4
        /*003c*/ 	.byte	0x03, 0x1b
        /*003e*/ 	.short	0x00ff


	//----- nvinfo : EIATTR_NUM_BARRIERS
	.align		4
        /*0040*/ 	.byte	0x02, 0x4c
        /*0042*/ 	.byte	0x01
	.zero		1


	//----- nvinfo : EIATTR_MERCURY_ISA_VERSION
	.align		4
        /*0044*/ 	.byte	0x03, 0x5f
        /*0046*/ 	.short	0x0101


	//----- nvinfo : EIATTR_VRC_CTA_INIT_COUNT
	.align		4
        /*0048*/ 	.byte	0x02, 0x4a
	.zero		1
	.zero		1


	//----- nvinfo : EIATTR_EXIT_INSTR_OFFSETS
	.align		4
        /*004c*/ 	.byte	0x04, 0x1c
        /*004e*/ 	.short	(.L_57 - .L_56)


	//   ....[0]....
.L_56:
        /*0050*/ 	.word	0x00001c20


	//----- nvinfo : EIATTR_CRS_STACK_SIZE
	.align		4
.L_57:
        /*0054*/ 	.byte	0x04, 0x1e
        /*0056*/ 	.short	(.L_59 - .L_58)
.L_58:
        /*0058*/ 	.word	0x00000000


	//----- nvinfo : EIATTR_CBANK_PARAM_SIZE
	.align		4
.L_59:
        /*005c*/ 	.byte	0x03, 0x19
        /*005e*/ 	.short	0x0018


	//----- nvinfo : EIATTR_PARAM_CBANK
	.align		4
        /*0060*/ 	.byte	0x04, 0x0a
        /*0062*/ 	.short	(.L_61 - .L_60)
	.align		4
.L_60:
        /*0064*/ 	.word	index@(.nv.constant0.default_function_kernel0)
        /*0068*/ 	.short	0x0380
        /*006a*/ 	.short	0x0018


	//----- nvinfo : EIATTR_SW_WAR
	.align		4
.L_61:
        /*006c*/ 	.byte	0x04, 0x36
        /*006e*/ 	.short	(.L_63 - .L_62)
.L_62:
        /*0070*/ 	.word	0x00000008
.L_63:


//--------------------- .nv.callgraph             --------------------------
	.section	.nv.callgraph,"",@"SHT_CUDA_CALLGRAPH"
	.align	4
	.sectionentsize	8
	.align		4
        /*0000*/ 	.word	0x00000000
	.align		4
        /*0004*/ 	.word	0xffffffff
	.align		4
        /*0008*/ 	.word	0x00000000
	.align		4
        /*000c*/ 	.word	0xfffffffe
	.align		4
        /*0010*/ 	.word	0x00000000
	.align		4
        /*0014*/ 	.word	0xfffffffd
	.align		4
        /*0018*/ 	.word	0x00000000
	.align		4
        /*001c*/ 	.word	0xfffffffc


//--------------------- .text._Z6conv2dPfPKfS_    --------------------------
	.section	.text._Z6conv2dPfPKfS_,"ax",@progbits
	.align	128
        .global         _Z6conv2dPfPKfS_
        .type           _Z6conv2dPfPKfS_,@function
        .size           _Z6conv2dPfPKfS_,(.L_x_17 - _Z6conv2dPfPKfS_)
        .other          _Z6conv2dPfPKfS_,@"STO_CUDA_ENTRY STV_DEFAULT"
_Z6conv2dPfPKfS_:
.text._Z6conv2dPfPKfS_:
[----:B------:R-:W-:Y:S01]  /*0000*/  LDC R1, c[0x0][0x37c] ;  /* 0x0000df00ff017b82 */ /* 0x000fe20000000800 */
[----:B------:R-:W0:Y:S07]  /*0010*/  S2R R5, SR_CTAID.X ;  /* 0x0000000000057919 */ /* 0x000e2e0000002500 */
[----:B------:R-:W1:Y:S01]  /*0020*/  LDC.64 R26, c[0x0][0x388] ;  /* 0x0000e200ff1a7b82 */ /* 0x000e620000000a00 */
[----:B------:R-:W2:Y:S01]  /*0030*/  LDCU.64 UR6, c[0x0][0x358] ;  /* 0x00006b00ff0677ac */ /* 0x000ea20008000a00 */
[----:B------:R-:W3:Y:S01]  /*0040*/  S2R R21, SR_TID.X ;  /* 0x0000000000157919 */ /* 0x000ee20000002100 */
[----:B0-----:R-:W-:-:S05]  /*0050*/  IMAD.HI.U32 R4, R5, 0x5397829d, RZ ;  /* 0x5397829d05047827 */ /* 0x001fca00078e00ff */
[----:B------:R-:W-:-:S05]  /*0060*/  SHF.R.U32.HI R4, RZ, 0x4, R4 ;  /* 0x00000004ff047819 */ /* 0x000fca0000011604 */
[----:B---3--:R-:W-:-:S04]  /*0070*/  IMAD R23, R4, 0x480, R21 ;  /* 0x0000048004177824 */ /* 0x008fc800078e0215 */
[C-C-:B-1----:R-:W-:Y:S01]  /*0080*/  IMAD.WIDE.U32 R2, R23.reuse, 0x4, R26.reuse ;  /* 0x0000000417027825 */ /* 0x142fe200078e001a */
[C---:B------:R-:W-:Y:S02]  /*0090*/  IADD3 R13, PT, PT, R23.reuse, 0x20, RZ ;  /* 0x00000020170d7810 */ /* 0x040fe40007ffe0ff */
[C---:B------:R-:W-:Y:S02]  /*00a0*/  IADD3 R29, PT, PT, R23.reuse, 0xc0, RZ ;  /* 0x000000c0171d7810 */ /* 0x040fe40007ffe0ff */
[----:B------:R-:W-:Y:S01]  /*00b0*/  IADD3 R9, PT, PT, R23, 0x60, RZ ;  /* 0x0000006017097810 */ /* 0x000fe20007ffe0ff */
[--C-:B------:R-:W-:Y:S01]  /*00c0*/  IMAD.WIDE.U32 R12, R13, 0x4, R26.reuse ;  /* 0x000000040d0c7825 */ /* 0x100fe200078e001a */
[C---:B------:R-:W-:Y:S01]  /*00d0*/  IADD3 R11, PT, PT, R23.reuse, 0x80, RZ ;  /* 0x00000080170b7810 */ /* 0x040fe20007ffe0ff */
[----:B--2---:R0:W5:Y:S01]  /*00e0*/  LDG.E.CONSTANT R14, desc[UR6][R2.64] ;  /* 0x00000006020e7981 */ /* 0x004162000c1e9900 */
[C---:B------:R-:W-:Y:S02]  /*00f0*/  IADD3 R7, PT, PT, R23.reuse, 0xa0, RZ ;  /* 0x000000a017077810 */ /* 0x040fe40007ffe0ff */
[----:B------:R-:W-:Y:S01]  /*0100*/  IADD3 R25, PT, PT, R23, 0xe0, RZ ;  /* 0x000000e017197810 */ /* 0x000fe20007ffe0ff */
[----:B------:R-:W-:Y:S01]  /*0110*/  IMAD.WIDE.U32 R28, R29, 0x4, R26 ;  /* 0x000000041d1c7825 */ /* 0x000fe200078e001a */
[----:B------:R-:W5:Y:S01]  /*0120*/  LDG.E.CONSTANT R15, desc[UR6][R12.64] ;  /* 0x000000060c0f7981 */ /* 0x000f62000c1e9900 */
[----:B------:R-:W-:-:S02]  /*0130*/  IADD3 R17, PT, PT, R23, 0x40, RZ ;  /* 0x0000004017117810 */ /* 0x000fc40007ffe0ff */
[--C-:B------:R-:W-:Y:S02]  /*0140*/  IMAD.WIDE.U32 R8, R9, 0x4, R26.reuse ;  /* 0x0000000409087825 */ /* 0x100fe400078e001a */
[----:B------:R-:W5:Y:S02]  /*0150*/  LDG.E.CONSTANT R28, desc[UR6][R28.64] ;  /* 0x000000061c1c7981 */ /* 0x000f64000c1e9900 */
[--C-:B------:R-:W-:Y:S02]  /*0160*/  IMAD.WIDE.U32 R10, R11, 0x4, R26.reuse ;  /* 0x000000040b0a7825 */ /* 0x100fe400078e001a */
[----:B------:R-:W5:Y:S02]  /*0170*/  LDG.E.CONSTANT R13, desc[UR6][R8.64] ;  /* 0x00000006080d7981 */ /* 0x000f64000c1e9900 */
[--C-:B------:R-:W-:Y:S02]  /*0180*/  IMAD.WIDE.U32 R6, R7, 0x4, R26.reuse ;  /* 0x0000000407067825 */ /* 0x100fe400078e001a */
[----:B------:R-:W5:Y:S02]  /*0190*/  LDG.E.CONSTANT R0, desc[UR6][R10.64] ;  /* 0x000000060a007981 */ /* 0x000f64000c1e9900 */
[----:B0-----:R-:W-:-:S02]  /*01a0*/  IMAD.WIDE.U32 R2, R25, 0x4, R26 ;  /* 0x0000000419027825 */ /* 0x001fc400078e001a */
[----:B------:R-:W5:Y:S02]  /*01b0*/  LDG.E.CONSTANT R12, desc[UR6][R6.64] ;  /* 0x00000006060c7981 */ /* 0x000f64000c1e9900 */
[----:B------:R-:W-:Y:S02]  /*01c0*/  IMAD.WIDE.U32 R16, R17, 0x4, R26 ;  /* 0x0000000411107825 */ /* 0x000fe400078e001a */
[----:B------:R-:W5:Y:S04]  /*01d0*/  LDG.E.CONSTANT R25, desc[UR6][R2.64] ;  /* 0x0000000602197981 */ /* 0x000f68000c1e9900 */
[----:B------:R0:W5:Y:S02]  /*01e0*/  LDG.E.CONSTANT R19, desc[UR6][R16.64] ;  /* 0x0000000610137981 */ /* 0x000164000c1e9900 */
[----:B0-----:R-:W-:-:S04]  /*01f0*/  SHF.R.U32.HI R17, RZ, 0x5, R21 ;  /* 0x00000005ff117819 */ /* 0x001fc80000011615 */
[----:B------:R-:W-:-:S04]  /*0200*/  LEA R16, R4, R17, 0x2 ;  /* 0x0000001104107211 */ /* 0x000fc800078e10ff */
[----:B------:R-:W-:-:S04]  /*0210*/  ISETP.GT.U32.AND P0, PT, R16, 0x1f, PT ;  /* 0x0000001f1000780c */ /* 0x000fc80003f04070 */
[----:B------:R-:W-:Y:S01]  /*0220*/  ISETP.GT.U32.OR P0, PT, R21, 0x7f, P0 ;  /* 0x0000007f1500780c */ /* 0x000fe20000704470 */
[----:B------:R-:W-:Y:S01]  /*0230*/  BSSY.RECONVERGENT B0, `(.L_x_0) ;  /* 0x0000017000007945 */ /* 0x000fe20003800200 */
[----:B------:R-:W-:-:S11]  /*0240*/  IMAD R20, R4, -0x31, R5 ;  /* 0xffffffcf04147824 */ /* 0x000fd600078e0205 */
[----:B------:R-:W-:Y:S05]  /*0250*/  @P0 BRA `(.L_x_1) ;  /* 0x0000000000500947 */ /* 0x000fea0003800000 */
[----:B------:R-:W0:Y:S01]  /*0260*/  LDC R5, c[0x0][0x360] ;  /* 0x0000d800ff057b82 */ /* 0x000e220000000800 */
[----:B------:R-:W-:Y:S02]  /*0270*/  LOP3.LUT R7, R21, 0x1f, RZ, 0xc0, !PT ;  /* 0x0000001f15077812 */ /* 0x000fe400078ec0ff */
[----:B------:R-:W-:Y:S02]  /*0280*/  MOV R6, R17 ;  /* 0x0000001100067202 */ /* 0x000fe40000000f00 */
[----:B------:R-:W-:Y:S02]  /*0290*/  ISETP.GT.U32.AND P0, PT, R7, 0xf, PT ;  /* 0x0000000f0700780c */ /* 0x000fe40003f04070 */
[----:B------:R-:W-:-:S11]  /*02a0*/  LEA R8, R20, R7, 0x4 ;  /* 0x0000000714087211 */ /* 0x000fd600078e20ff */
.L_x_2:
[----:B-1----:R-:W1:Y:S01]  /*02b0*/  @!P0 LDC.64 R2, c[0x0][0x380] ;  /* 0x0000e000ff028b82 */ /* 0x002e620000000a00 */
[----:B------:R-:W-:-:S04]  /*02c0*/  @!P0 IMAD R9, R16, 0x310, R8 ;  /* 0x0000031010098824 */ /* 0x000fc800078e0208 */
[----:B-1----:R-:W-:-:S06]  /*02d0*/  @!P0 IMAD.WIDE.U32 R2, R9, 0x4, R2 ;  /* 0x0000000409028825 */ /* 0x002fcc00078e0002 */
[----:B------:R-:W2:Y:S01]  /*02e0*/  @!P0 LDG.E.CONSTANT R2, desc[UR6][R2.64] ;  /* 0x0000000602028981 */ /* 0x000ea2000c1e9900 */
[----:B------:R-:W-:Y:S02]  /*02f0*/  @!P0 MOV R10, 0x400 ;  /* 0x00000400000a8802 */ /* 0x000fe40000000f00 */
[----:B------:R-:W-:Y:S01]  /*0300*/  @!P0 LEA R9, R6, R7, 0x4 ;  /* 0x0000000706098211 */ /* 0x000fe200078e20ff */
[----:B------:R-:W1:Y:S01]  /*0310*/  @!P0 S2R R11, SR_CgaCtaId ;  /* 0x00000000000b8919 */ /* 0x000e620000008800 */
[----:B0-----:R-:W-:-:S04]  /*0320*/  LEA.HI R6, R5, R6, RZ, 0x1b ;  /* 0x0000000605067211 */ /* 0x001fc800078fd8ff */
[----:B------:R-:W-:Y:S02]  /*0330*/  LEA R16, R4, R6, 0x2 ;  /* 0x0000000604107211 */ /* 0x000fe400078e10ff */
[----:B------:R-:W-:Y:S02]  /*0340*/  ISETP.LT.U32.AND P2, PT, R6, 0x4, PT ;  /* 0x000000040600780c */ /* 0x000fe40003f41070 */
[----:B------:R-:W-:Y:S02]  /*0350*/  ISETP.GE.U32.AND P1, PT, R16, 0x20, PT ;  /* 0x000000201000780c */ /* 0x000fe40003f26070 */
[----:B-1----:R-:W-:-:S04]  /*0360*/  @!P0 LEA R10, R11, R10, 0x18 ;  /* 0x0000000a0b0a8211 */ /* 0x002fc800078ec0ff */
[----:B------:R-:W-:-:S05]  /*0370*/  @!P0 LEA R9, R9, R10, 0x2 ;  /* 0x0000000a09098211 */ /* 0x000fca00078e10ff */
[----:B--2---:R1:W-:Y:S02]  /*0380*/  @!P0 STS [R9], R2 ;  /* 0x0000000209008388 */ /* 0x0043e40000000800 */
[----:B------:R-:W-:Y:S05]  /*0390*/  @!P1 BRA P2, `(.L_x_2) ;  /* 0xfffffffc00c49947 */ /* 0x000fea000103ffff */
.L_x_1:
[----:B------:R-:W-:Y:S05]  /*03a0*/  BSYNC.RECONVERGENT B0 ;  /* 0x0000000000007941 */ /* 0x000fea0003800200 */
.L_x_0:
[----:B------:R-:W0:Y:S08]  /*03b0*/  S2UR UR5, SR_CgaCtaId ;  /* 0x00000000000579c3 */ /* 0x000e300000008800 */
[----:B------:R-:W-:Y:S01]  /*03c0*/  BAR.SYNC.DEFER_BLOCKING 0x0 ;  /* 0x0000000000007b1d */ /* 0x000fe20000010000 */
[----:B------:R-:W-:-:S05]  /*03d0*/  IADD3 R17, PT, PT, R23, 0x100, RZ ;  /* 0x0000010017117810 */ /* 0x000fca0007ffe0ff */
[----:B------:R-:W-:Y:S01]  /*03e0*/  UMOV UR4, 0x400 ;  /* 0x0000040000047882 */ /* 0x000fe20000000000 */
[----:B------:R-:W-:Y:S01]  /*03f0*/  IMAD.WIDE.U32 R16, R17, 0x4, R26 ;  /* 0x0000000411107825 */ /* 0x000fe200078e001a */
[----:B------:R-:W-:-:S04]  /*0400*/  IADD3 R3, PT, PT, R23, 0x120, RZ ;  /* 0x0000012017037810 */ /* 0x000fc80007ffe0ff */
[----:B------:R-:W2:Y:S01]  /*0410*/  LDG.E.CONSTANT R18, desc[UR6][R16.64] ;  /* 0x0000000610127981 */ /* 0x000ea2000c1e9900 */
[----:B0-----:R-:W-:-:S09]  /*0420*/  ULEA UR4, UR5, UR4, 0x18 ;  /* 0x0000000405047291 */ /* 0x001fd2000f8ec0ff */
[----:B-1----:R-:W0:Y:S04]  /*0430*/  LDS.128 R8, [UR4] ;  /* 0x00000004ff087984 */ /* 0x002e280008000c00 */
[----:B------:R-:W1:Y:S01]  /*0440*/  LDS.128 R4, [UR4+0x10] ;  /* 0x00001004ff047984 */ /* 0x000e620008000c00 */
[----:B------:R-:W-:-:S06]  /*0450*/  IMAD.WIDE.U32 R2, R3, 0x4, R26 ;  /* 0x0000000403027825 */ /* 0x000fcc00078e001a */
[----:B------:R3:W4:Y:S02]  /*0460*/  LDG.E.CONSTANT R2, desc[UR6][R2.64] ;  /* 0x0000000602027981 */ /* 0x000724000c1e9900 */
[----:B---3--:R-:W-:Y:S01]  /*0470*/  IADD3 R3, PT, PT, R23, 0x160, RZ ;  /* 0x0000016017037810 */ /* 0x008fe20007ffe0ff */
[----:B0----5:R-:W-:-:S04]  /*0480*/  FFMA R8, R14, R8, RZ ;  /* 0x000000080e087223 */ /* 0x021fc800000000ff */
[-C--:B------:R-:W-:Y:S01]  /*0490*/  FFMA R22, R15, R9.reuse, R8 ;  /* 0x000000090f167223 */ /* 0x080fe20000000008 */
[C---:B------:R-:W-:Y:S01]  /*04a0*/  FFMA R8, R14.reuse, R9, RZ ;  /* 0x000000090e087223 */ /* 0x040fe200000000ff */
[C---:B-1----:R-:W-:Y:S01]  /*04b0*/  FFMA R24, R14.reuse, R4, RZ ;  /* 0x000000040e187223 */ /* 0x042fe200000000ff */
[-C--:B------:R-:W-:Y:S01]  /*04c0*/  FFMA R9, R14, R5.reuse, RZ ;  /* 0x000000050e097223 */ /* 0x080fe200000000ff */
[-C--:B------:R-:W-:Y:S01]  /*04d0*/  FFMA R14, R19, R10.reuse, R22 ;  /* 0x0000000a130e7223 */ /* 0x080fe20000000016 */
[C---:B------:R-:W-:Y:S01]  /*04e0*/  FFMA R8, R15.reuse, R10, R8 ;  /* 0x0000000a0f087223 */ /* 0x040fe20000000008 */
[C---:B------:R-:W-:Y:S01]  /*04f0*/  FFMA R16, R15.reuse, R5, R24 ;  /* 0x000000050f107223 */ /* 0x040fe20000000018 */
[----:B------:R-:W-:Y:S01]  /*0500*/  FFMA R24, R15, R6, R9 ;  /* 0x000000060f187223 */ /* 0x000fe20000000009 */
[----:B------:R-:W-:Y:S01]  /*0510*/  IADD3 R15, PT, PT, R23, 0x140, RZ ;  /* 0x00000140170f7810 */ /* 0x000fe20007ffe0ff */
[----:B------:R-:W-:Y:S01]  /*0520*/  FFMA R29, R13, R4, R14 ;  /* 0x000000040d1d7223 */ /* 0x000fe2000000000e */
[----:B------:R-:W-:-:S02]  /*0530*/  FFMA R22, R19, R11, R8 ;  /* 0x0000000b13167223 */ /* 0x000fc40000000008 */
[----:B------:R-:W0:Y:S01]  /*0540*/  LDS.128 R8, [UR4+0x20] ;  /* 0x00002004ff087984 */ /* 0x000e220008000c00 */
[----:B------:R-:W-:-:S05]  /*0550*/  IMAD.WIDE.U32 R14, R15, 0x4, R26 ;  /* 0x000000040f0e7825 */ /* 0x000fca00078e001a */
[----:B------:R1:W3:Y:S02]  /*0560*/  LDG.E.CONSTANT R17, desc[UR6][R14.64] ;  /* 0x000000060e117981 */ /* 0x0002e4000c1e9900 */
[----:B-1----:R-:W-:-:S05]  /*0570*/  IMAD.WIDE.U32 R14, R3, 0x4, R26 ;  /* 0x00000004030e7825 */ /* 0x002fca00078e001a */
[----:B------:R1:W3:Y:S01]  /*0580*/  LDG.E.CONSTANT R3, desc[UR6][R14.64] ;  /* 0x000000060e037981 */ /* 0x0002e2000c1e9900 */
[----:B------:R-:W-:Y:S01]  /*0590*/  IADD3 R4, PT, PT, R23, 0x180, RZ ;  /* 0x0000018017047810 */ /* 0x000fe20007ffe0ff */
[C---:B------:R-:W-:Y:S01]  /*05a0*/  FFMA R16, R19.reuse, R6, R16 ;  /* 0x0000000613107223 */ /* 0x040fe20000000010 */
[----:B------:R-:W-:Y:S01]  /*05b0*/  FFMA R19, R19, R7, R24 ;  /* 0x0000000713137223 */ /* 0x000fe20000000018 */
[-C--:B------:R-:W-:Y:S01]  /*05c0*/  FFMA R24, R13, R5.reuse, R22 ;  /* 0x000000050d187223 */ /* 0x080fe20000000016 */
[----:B------:R-:W-:Y:S01]  /*05d0*/  FFMA R29, R0, R5, R29 ;  /* 0x00000005001d7223 */ /* 0x000fe2000000001d */
[----:B------:R-:W-:Y:S01]  /*05e0*/  IMAD.WIDE.U32 R4, R4, 0x4, R26 ;  /* 0x0000000404047825 */ /* 0x000fe200078e001a */
[----:B-1----:R-:W-:-:S04]  /*05f0*/  IADD3 R15, PT, PT, R23, 0x1a0, RZ ;  /* 0x000001a0170f7810 */ /* 0x002fc80007ffe0ff */
[----:B------:R1:W3:Y:S01]  /*0600*/  LDG.E.CONSTANT R22, desc[UR6][R4.64] ;  /* 0x0000000604167981 */ /* 0x0002e2000c1e9900 */
[-C--:B------:R-:W-:Y:S01]  /*0610*/  FFMA R24, R0, R6.reuse, R24 ;  /* 0x0000000600187223 */ /* 0x080fe20000000018 */
[----:B------:R-:W-:Y:S01]  /*0620*/  FFMA R29, R12, R6, R29 ;  /* 0x000000060c1d7223 */ /* 0x000fe2000000001d */
[C---:B0-----:R-:W-:Y:S01]  /*0630*/  FFMA R19, R13.reuse, R9, R19 ;  /* 0x000000090d137223 */ /* 0x041fe20000000013 */
[----:B------:R-:W-:Y:S01]  /*0640*/  FFMA R16, R13, R8, R16 ;  /* 0x000000080d107223 */ /* 0x000fe20000000010 */
[----:B-1----:R-:W-:-:S04]  /*0650*/  IMAD.WIDE.U32 R4, R15, 0x4, R26 ;  /* 0x000000040f047825 */ /* 0x002fc800078e001a */
[CC--:B------:R-:W-:Y:S01]  /*0660*/  FFMA R6, R0.reuse, R10.reuse, R19 ;  /* 0x0000000a00067223 */ /* 0x0c0fe20000000013 */
[----:B------:R-:W-:Y:S01]  /*0670*/  FFMA R13, R0, R9, R16 ;  /* 0x00000009000d7223 */ /* 0x000fe20000000010 */
[----:B------:R-:W-:Y:S01]  /*0680*/  IADD3 R19, PT, PT, R23, 0x1c0, RZ ;  /* 0x000001c017137810 */ /* 0x000fe20007ffe0ff */
[C---:B------:R-:W-:Y:S01]  /*0690*/  FFMA R7, R12.reuse, R7, R24 ;  /* 0x000000070c077223 */ /* 0x040fe20000000018 */
[C---:B------:R-:W-:Y:S01]  /*06a0*/  FFMA R6, R12.reuse, R11, R6 ;  /* 0x0000000b0c067223 */ /* 0x040fe20000000006 */
[----:B------:R0:W3:Y:S01]  /*06b0*/  LDG.E.CONSTANT R24, desc[UR6][R4.64] ;  /* 0x0000000604187981 */ /* 0x0000e2000c1e9900 */
[----:B------:R-:W-:-:S03]  /*06c0*/  FFMA R0, R12, R10, R13 ;  /* 0x0000000a0c007223 */ /* 0x000fc6000000000d */
[----:B------:R-:W1:Y:S01]  /*06d0*/  LDS.128 R12, [UR4+0x30] ;  /* 0x00003004ff0c7984 */ /* 0x000e620008000c00 */
[----:B0-----:R-:W-:Y:S01]  /*06e0*/  IMAD.WIDE.U32 R4, R19, 0x4, R26 ;  /* 0x0000000413047825 */ /* 0x001fe200078e001a */
[----:B------:R-:W-:-:S04]  /*06f0*/  IADD3 R19, PT, PT, R23, 0x1e0, RZ ;  /* 0x000001e017137810 */ /* 0x000fc80007ffe0ff */
[----:B------:R0:W3:Y:S02]  /*0700*/  LDG.E.CONSTANT R16, desc[UR6][R4.64] ;  /* 0x0000000604107981 */ /* 0x0000e4000c1e9900 */
[----:B0-----:R-:W-:-:S05]  /*0710*/  IMAD.WIDE.U32 R4, R19, 0x4, R26 ;  /* 0x0000000413047825 */ /* 0x001fca00078e001a */
[----:B------:R0:W3:Y:S01]  /*0720*/  LDG.E.CONSTANT R19, desc[UR6][R4.64] ;  /* 0x0000000604137981 */ /* 0x0000e2000c1e9900 */
[----:B------:R-:W-:Y:S01]  /*0730*/  FFMA R8, R28, R8, R29 ;  /* 0x000000081c087223 */ /* 0x000fe2000000001d */
[----:B------:R-:W-:-:S05]  /*0740*/  IADD3 R29, PT, PT, R23, 0x200, RZ ;  /* 0x00000200171d7810 */ /* 0x000fca0007ffe0ff */
[----:B0-----:R-:W-:-:S04]  /*0750*/  IMAD.WIDE.U32 R4, R29, 0x4, R26 ;  /* 0x000000041d047825 */ /* 0x001fc800078e001a */
[C---:B-1----:R-:W-:Y:S02]  /*0760*/  FFMA R12, R28.reuse, R12, R0 ;  /* 0x0000000c1c0c7223 */ /* 0x042fe40000000000 */
[----:B------:R0:W3:Y:S01]  /*0770*/  LDG.E.CONSTANT R0, desc[UR6][R4.64] ;  /* 0x0000000604007981 */ /* 0x0000e2000c1e9900 */
[C---:B------:R-:W-:Y:S01]  /*0780*/  FFMA R7, R28.reuse, R9, R7 ;  /* 0x000000091c077223 */ /* 0x040fe20000000007 */
[----:B------:R-:W-:-:S03]  /*0790*/  FFMA R6, R28, R13, R6 ;  /* 0x0000000d1c067223 */ /* 0x000fc60000000006 */
[C---:B------:R-:W-:Y:S01]  /*07a0*/  FFMA R29, R25.reuse, R10, R7 ;  /* 0x0000000a191d7223 */ /* 0x040fe20000000007 */
[C---:B------:R-:W-:Y:S02]  /*07b0*/  FFMA R28, R25.reuse, R14, R6 ;  /* 0x0000000e191c7223 */ /* 0x040fe40000000006 */
[----:B0-----:R-:W4:Y:S01]  /*07c0*/  LDS.128 R4, [UR4+0x40] ;  /* 0x00004004ff047984 */ /* 0x001f220008000c00 */
[C---:B------:R-:W-:Y:S01]  /*07d0*/  FFMA R9, R25.reuse, R9, R8 ;  /* 0x0000000919097223 */ /* 0x040fe20000000008 */
[----:B------:R-:W-:Y:S01]  /*07e0*/  FFMA R13, R25, R13, R12 ;  /* 0x0000000d190d7223 */ /* 0x000fe2000000000c */
[----:B------:R-:W-:Y:S02]  /*07f0*/  IADD3 R25, PT, PT, R23, 0x220, RZ ;  /* 0x0000022017197810 */ /* 0x000fe40007ffe0ff */
[C---:B--2---:R-:W-:Y:S01]  /*0800*/  FFMA R9, R18.reuse, R10, R9 ;  /* 0x0000000a12097223 */ /* 0x044fe20000000009 */
[C---:B------:R-:W-:Y:S01]  /*0810*/  FFMA R10, R18.reuse, R11, R29 ;  /* 0x0000000b120a7223 */ /* 0x040fe2000000001d */
[C---:B------:R-:W-:Y:S01]  /*0820*/  FFMA R11, R18.reuse, R14, R13 ;  /* 0x0000000e120b7223 */ /* 0x040fe2000000000d */
[----:B------:R-:W-:-:S02]  /*0830*/  FFMA R28, R18, R15, R28 ;  /* 0x0000000f121c7223 */ /* 0x000fc4000000001c */
[----:B------:R-:W0:Y:S01]  /*0840*/  LDS.128 R12, [UR4+0x50] ;  /* 0x00005004ff0c7984 */ /* 0x000e220008000c00 */
[----:B----4-:R-:W-:Y:S01]  /*0850*/  FFMA R4, R2, R4, R9 ;  /* 0x0000000402047223 */ /* 0x010fe20000000009 */
[----:B------:R-:W-:-:S05]  /*0860*/  IMAD.WIDE.U32 R8, R25, 0x4, R26 ;  /* 0x0000000419087825 */ /* 0x000fca00078e001a */
[----:B------:R1:W2:Y:S01]  /*0870*/  LDG.E.CONSTANT R18, desc[UR6][R8.64] ;  /* 0x0000000608127981 */ /* 0x0002a2000c1e9900 */
[C---:B------:R-:W-:Y:S01]  /*0880*/  FFMA R25, R2.reuse, R5, R10 ;  /* 0x0000000502197223 */ /* 0x040fe2000000000a */
[C---:B0-----:R-:W-:Y:S01]  /*0890*/  FFMA R10, R2.reuse, R12, R11 ;  /* 0x0000000c020a7223 */ /* 0x041fe2000000000b */
[----:B------:R-:W-:Y:S01]  /*08a0*/  FFMA R11, R2, R13, R28 ;  /* 0x0000000d020b7223 */ /* 0x000fe2000000001c */
[C---:B---3--:R-:W-:Y:S02]  /*08b0*/  FFMA R4, R17.reuse, R5, R4 ;  /* 0x0000000511047223 */ /* 0x048fe40000000004 */
[C---:B------:R-:W-:Y:S01]  /*08c0*/  FFMA R5, R17.reuse, R13, R10 ;  /* 0x0000000d11057223 */ /* 0x040fe2000000000a */
[C---:B------:R-:W-:Y:S01]  /*08d0*/  FFMA R10, R17.reuse, R14, R11 ;  /* 0x0000000e110a7223 */ /* 0x040fe2000000000b */
[-C--:B------:R-:W-:Y:S01]  /*08e0*/  FFMA R2, R17, R6.reuse, R25 ;  /* 0x0000000611027223 */ /* 0x080fe20000000019 */
[----:B------:R-:W-:Y:S01]  /*08f0*/  IADD3 R11, PT, PT, R23, 0x240, RZ ;  /* 0x00000240170b7810 */ /* 0x000fe20007ffe0ff */
[----:B------:R-:W-:-:S02]  /*0900*/  FFMA R4, R3, R6, R4 ;  /* 0x0000000603047223 */ /* 0x000fc40000000004 */
[C---:B------:R-:W-:Y:S01]  /*0910*/  FFMA R7, R3.reuse, R7, R2 ;  /* 0x0000000703077223 */ /* 0x040fe20000000002 */
[C---:B------:R-:W-:Y:S01]  /*0920*/  FFMA R6, R3.reuse, R14, R5 ;  /* 0x0000000e03067223 */ /* 0x040fe20000000005 */
[----:B------:R-:W-:Y:S01]  /*0930*/  FFMA R25, R3, R15, R10 ;  /* 0x0000000f03197223 */ /* 0x000fe2000000000a */
[--C-:B------:R-:W-:Y:S01]  /*0940*/  IMAD.WIDE.U32 R2, R11, 0x4, R26.reuse ;  /* 0x000000040b027825 */ /* 0x100fe200078e001a */
[----:B------:R-:W-:Y:S01]  /*0950*/  IADD3 R5, PT, PT, R23, 0x260, RZ ;  /* 0x0000026017057810 */ /* 0x000fe20007ffe0ff */
[----:B-1----:R-:W0:Y:S04]  /*0960*/  LDS.128 R8, [UR4+0x60] ;  /* 0x00006004ff087984 */ /* 0x002e280008000c00 */
[----:B------:R1:W3:Y:S02]  /*0970*/  LDG.E.CONSTANT R17, desc[UR6][R2.64] ;  /* 0x0000000602117981 */ /* 0x0002e4000c1e9900 */
[----:B-1----:R-:W-:-:S06]  /*0980*/  IMAD.WIDE.U32 R2, R5, 0x4, R26 ;  /* 0x0000000405027825 */ /* 0x002fcc00078e001a */
[----:B------:R-:W4:Y:S01]  /*0990*/  LDG.E.CONSTANT R3, desc[UR6][R2.64] ;  /* 0x0000000602037981 */ /* 0x000f22000c1e9900 */
[----:B------:R-:W-:Y:S01]  /*09a0*/  IADD3 R5, PT, PT, R23, 0x280, RZ ;  /* 0x0000028017057810 */ /* 0x000fe20007ffe0ff */
[C---:B------:R-:W-:Y:S01]  /*09b0*/  FFMA R29, R22.reuse, R12, R4 ;  /* 0x0000000c161d7223 */ /* 0x040fe20000000004 */
[----:B------:R-:W-:-:S03]  /*09c0*/  FFMA R7, R22, R13, R7 ;  /* 0x0000000d16077223 */ /* 0x000fc60000000007 */
[----:B------:R-:W-:-:S04]  /*09d0*/  IMAD.WIDE.U32 R4, R5, 0x4, R26 ;  /* 0x0000000405047825 */ /* 0x000fc800078e001a */
[C---:B------:R-:W-:Y:S01]  /*09e0*/  FFMA R12, R24.reuse, R14, R7 ;  /* 0x0000000e180c7223 */ /* 0x040fe20000000007 */
[----:B------:R1:W4:Y:S01]  /*09f0*/  LDG.E.CONSTANT R2, desc[UR6][R4.64] ;  /* 0x0000000604027981 */ /* 0x000322000c1e9900 */
[----:B------:R-:W-:Y:S02]  /*0a00*/  FFMA R29, R24, R13, R29 ;  /* 0x0000000d181d7223 */ /* 0x000fe4000000001d */
[----:B------:R-:W-:Y:S01]  /*0a10*/  FFMA R13, R16, R15, R12 ;  /* 0x0000000f100d7223 */ /* 0x000fe2000000000c */
[CC--:B0-----:R-:W-:Y:S01]  /*0a20*/  FFMA R25, R22.reuse, R9.reuse, R25 ;  /* 0x0000000916197223 */ /* 0x0c1fe20000000019 */
[----:B------:R-:W-:Y:S01]  /*0a30*/  FFMA R7, R22, R8, R6 ;  /* 0x0000000816077223 */ /* 0x000fe20000000006 */
[----:B------:R-:W-:Y:S02]  /*0a40*/  FFMA R14, R16, R14, R29 ;  /* 0x0000000e100e7223 */ /* 0x000fe4000000001d */
[C---:B------:R-:W-:Y:S01]  /*0a50*/  FFMA R12, R24.reuse, R10, R25 ;  /* 0x0000000a180c7223 */ /* 0x040fe20000000019 */
[----:B------:R-:W-:Y:S01]  /*0a60*/  IADD3 R25, PT, PT, R23, 0x2a0, RZ ;  /* 0x000002a017197810 */ /* 0x000fe20007ffe0ff */
[----:B------:R-:W-:Y:S01]  /*0a70*/  FFMA R15, R24, R9, R7 ;  /* 0x00000009180f7223 */ /* 0x000fe20000000007 */
[----:B------:R-:W-:-:S03]  /*0a80*/  FFMA R14, R19, R8, R14 ;  /* 0x00000008130e7223 */ /* 0x000fc6000000000e */
[----:B------:R-:W-:Y:S01]  /*0a90*/  IMAD.WIDE.U32 R24, R25, 0x4, R26 ;  /* 0x0000000419187825 */ /* 0x000fe200078e001a */
[----:B------:R-:W-:-:S03]  /*0aa0*/  IADD3 R8, PT, PT, R23, 0x2c0, RZ ;  /* 0x000002c017087810 */ /* 0x000fc60007ffe0ff */
[----:B------:R-:W-:Y:S01]  /*0ab0*/  FFMA R12, R16, R11, R12 ;  /* 0x0000000b100c7223 */ /* 0x000fe2000000000c */
[----:B------:R-:W-:Y:S01]  /*0ac0*/  FFMA R13, R19, R9, R13 ;  /* 0x00000009130d7223 */ /* 0x000fe2000000000d */
[----:B-1----:R-:W0:Y:S04]  /*0ad0*/  LDS.128 R4, [UR4+0x70] ;  /* 0x00007004ff047984 */ /* 0x002e280008000c00 */
[----:B------:R1:W4:Y:S02]  /*0ae0*/  LDG.E.CONSTANT R29, desc[UR6][R24.64] ;  /* 0x00000006181d7981 */ /* 0x000324000c1e9900 */
[----:B-1----:R-:W-:Y:S01]  /*0af0*/  IMAD.WIDE.U32 R24, R8, 0x4, R26 ;  /* 0x0000000408187825 */ /* 0x002fe200078e001a */
[----:B------:R-:W-:-:S04]  /*0b00*/  IADD3 R8, PT, PT, R23, 0x2e0, RZ ;  /* 0x000002e017087810 */ /* 0x000fc80007ffe0ff */
[----:B------:R1:W4:Y:S01]  /*0b10*/  LDG.E.CONSTANT R28, desc[UR6][R24.64] ;  /* 0x00000006181c7981 */ /* 0x000322000c1e9900 */
[----:B------:R-:W-:Y:S01]  /*0b20*/  FFMA R15, R16, R10, R15 ;  /* 0x0000000a100f7223 */ /* 0x000fe2000000000f */
[----:B-1----:R-:W-:-:S05]  /*0b30*/  IMAD.WIDE.U32 R24, R8, 0x4, R26 ;  /* 0x0000000408187825 */ /* 0x002fca00078e001a */
[----:B------:R1:W4:Y:S01]  /*0b40*/  LDG.E.CONSTANT R16, desc[UR6][R24.64] ;  /* 0x0000000618107981 */ /* 0x000322000c1e9900 */
[C---:B------:R-:W-:Y:S01]  /*0b50*/  IADD3 R8, PT, PT, R23.reuse, 0x300, RZ ;  /* 0x0000030017087810 */ /* 0x040fe20007ffe0ff */
[----:B------:R-:W-:Y:S01]  /*0b60*/  FFMA R14, R0, R9, R14 ;  /* 0x00000009000e7223 */ /* 0x000fe2000000000e */
[----:B------:R-:W-:-:S03]  /*0b70*/  IADD3 R9, PT, PT, R23, 0x320, RZ ;  /* 0x0000032017097810 */ /* 0x000fc60007ffe0ff */
[----:B-1----:R-:W-:-:S04]  /*0b80*/  IMAD.WIDE.U32 R24, R8, 0x4, R26 ;  /* 0x0000000408187825 */ /* 0x002fc800078e001a */
[----:B------:R-:W-:Y:S02]  /*0b90*/  IMAD.WIDE.U32 R8, R9, 0x4, R26 ;  /* 0x0000000409087825 */ /* 0x000fe400078e001a */
[----:B------:R-:W4:Y:S04]  /*0ba0*/  LDG.E.CONSTANT R24, desc[UR6][R24.64] ;  /* 0x0000000618187981 */ /* 0x000f28000c1e9900 */
[----:B------:R1:W4:Y:S01]  /*0bb0*/  LDG.E.CONSTANT R22, desc[UR6][R8.64] ;  /* 0x0000000608167981 */ /* 0x000322000c1e9900 */
[C---:B0-----:R-:W-:Y:S01]  /*0bc0*/  FFMA R15, R19.reuse, R4, R15 ;  /* 0x00000004130f7223 */ /* 0x041fe2000000000f */
[----:B------:R-:W-:Y:S01]  /*0bd0*/  FFMA R4, R0, R10, R13 ;  /* 0x0000000a00047223 */ /* 0x000fe2000000000d */
[----:B------:R-:W-:-:S03]  /*0be0*/  FFMA R19, R19, R5, R12 ;  /* 0x0000000513137223 */ /* 0x000fc6000000000c */
[C---:B--2---:R-:W-:Y:S01]  /*0bf0*/  FFMA R4, R18.reuse, R11, R4 ;  /* 0x0000000b12047223 */ /* 0x044fe20000000004 */
[----:B------:R-:W-:Y:S01]  /*0c00*/  FFMA R10, R18, R10, R14 ;  /* 0x0000000a120a7223 */ /* 0x000fe2000000000e */
[C---:B------:R-:W-:Y:S02]  /*0c10*/  FFMA R11, R0.reuse, R5, R15 ;  /* 0x00000005000b7223 */ /* 0x040fe4000000000f */
[----:B------:R-:W3:Y:S01]  /*0c20*/  LDS.128 R12, [UR4+0x80] ;  /* 0x00008004ff0c7984 */ /* 0x000ee20008000c00 */
[-C--:B------:R-:W-:Y:S01]  /*0c30*/  FFMA R5, R0, R6.reuse, R19 ;  /* 0x0000000600057223 */ /* 0x080fe20000000013 */
[----:B------:R-:W-:-:S03]  /*0c40*/  FFMA R0, R18, R6, R11 ;  /* 0x0000000612007223 */ /* 0x000fc6000000000b */
[----:B------:R-:W-:Y:S01]  /*0c50*/  FFMA R18, R18, R7, R5 ;  /* 0x0000000712127223 */ /* 0x000fe20000000005 */
[C---:B---3--:R-:W-:Y:S01]  /*0c60*/  FFMA R10, R17.reuse, R12, R10 ;  /* 0x0000000c110a7223 */ /* 0x048fe2000000000a */
[----:B------:R-:W-:-:S03]  /*0c70*/  FFMA R19, R17, R13, R4 ;  /* 0x0000000d11137223 */ /* 0x000fc60000000004 */
[C---:B----4-:R-:W-:Y:S02]  /*0c80*/  FFMA R13, R3.reuse, R13, R10 ;  /* 0x0000000d030d7223 */ /* 0x050fe4000000000a */
[----:B-1----:R-:W0:Y:S01]  /*0c90*/  LDS.128 R8, [UR4+0x90] ;  /* 0x00009004ff087984 */ /* 0x002e220008000c00 */
[----:B------:R-:W-:-:S04]  /*0ca0*/  FFMA R4, R3, R14, R19 ;  /* 0x0000000e03047223 */ /* 0x000fc80000000013 */
[C---:B------:R-:W-:Y:S02]  /*0cb0*/  FFMA R15, R2.reuse, R15, R4 ;  /* 0x0000000f020f7223 */ /* 0x040fe40000000004 */
[----:B------:R-:W1:Y:S01]  /*0cc0*/  LDS.128 R4, [UR4+0xa0] ;  /* 0x0000a004ff047984 */ /* 0x000e620008000c00 */
[----:B------:R-:W-:Y:S01]  /*0cd0*/  FFMA R14, R2, R14, R13 ;  /* 0x0000000e020e7223 */ /* 0x000fe2000000000d */
[----:B------:R-:W-:-:S05]  /*0ce0*/  IADD3 R13, PT, PT, R23, 0x340, RZ ;  /* 0x00000340170d7810 */ /* 0x000fca0007ffe0ff */
[----:B------:R-:W-:-:S05]  /*0cf0*/  IMAD.WIDE.U32 R12, R13, 0x4, R26 ;  /* 0x000000040d0c7825 */ /* 0x000fca00078e001a */
[----:B------:R2:W3:Y:S01]  /*0d00*/  LDG.E.CONSTANT R25, desc[UR6][R12.64] ;  /* 0x000000060c197981 */ /* 0x0004e2000c1e9900 */
[C---:B0-----:R-:W-:Y:S01]  /*0d10*/  FFMA R0, R17.reuse, R8, R0 ;  /* 0x0000000811007223 */ /* 0x041fe20000000000 */
[----:B------:R-:W-:-:S03]  /*0d20*/  FFMA R17, R17, R9, R18 ;  /* 0x0000000911117223 */ /* 0x000fc60000000012 */
[CC--:B------:R-:W-:Y:S01]  /*0d30*/  FFMA R19, R3.reuse, R9.reuse, R0 ;  /* 0x0000000903137223 */ /* 0x0c0fe20000000000 */
[----:B------:R-:W-:Y:S01]  /*0d40*/  FFMA R0, R3, R10, R17 ;  /* 0x0000000a03007223 */ /* 0x000fe20000000011 */
[C---:B------:R-:W-:Y:S01]  /*0d50*/  FFMA R3, R29.reuse, R8, R14 ;  /* 0x000000081d037223 */ /* 0x040fe2000000000e */
[----:B------:R-:W-:Y:S01]  /*0d60*/  FFMA R15, R29, R9, R15 ;  /* 0x000000091d0f7223 */ /* 0x000fe2000000000f */
[CC--:B------:R-:W-:Y:S01]  /*0d70*/  FFMA R19, R2.reuse, R10.reuse, R19 ;  /* 0x0000000a02137223 */ /* 0x0c0fe20000000013 */
[----:B------:R-:W-:Y:S01]  /*0d80*/  FFMA R0, R2, R11, R0 ;  /* 0x0000000b02007223 */ /* 0x000fe20000000000 */
[C---:B------:R-:W-:Y:S01]  /*0d90*/  FFMA R3, R28.reuse, R9, R3 ;  /* 0x000000091c037223 */ /* 0x040fe20000000003 */
[----:B------:R-:W-:Y:S01]  /*0da0*/  FFMA R18, R28, R10, R15 ;  /* 0x0000000a1c127223 */ /* 0x000fe2000000000f */
[----:B------:R-:W-:Y:S01]  /*0db0*/  IADD3 R9, PT, PT, R23, 0x360, RZ ;  /* 0x0000036017097810 */ /* 0x000fe20007ffe0ff */
[----:B-1----:R-:W-:Y:S01]  /*0dc0*/  FFMA R19, R29, R4, R19 ;  /* 0x000000041d137223 */ /* 0x002fe20000000013 */
[----:B--2---:R-:W0:Y:S01]  /*0dd0*/  LDS.128 R12, [UR4+0xb0] ;  /* 0x0000b004ff0c7984 */ /* 0x004e220008000c00 */
[C---:B------:R-:W-:Y:S01]  /*0de0*/  FFMA R17, R16.reuse, R10, R3 ;  /* 0x0000000a10117223 */ /* 0x040fe20000000003 */
[----:B------:R-:W-:Y:S01]  /*0df0*/  FFMA R18, R16, R11, R18 ;  /* 0x0000000b10127223 */ /* 0x000fe20000000012 */
[----:B------:R-:W-:Y:S01]  /*0e00*/  IMAD.WIDE.U32 R2, R9, 0x4, R26 ;  /* 0x0000000409027825 */ /* 0x000fe200078e001a */
[----:B------:R-:W-:-:S02]  /*0e10*/  IADD3 R11, PT, PT, R23, 0x380, RZ ;  /* 0x00000380170b7810 */ /* 0x000fc40007ffe0ff */
[----:B------:R-:W-:-:S03]  /*0e20*/  IADD3 R9, PT, PT, R23, 0x3a0, RZ ;  /* 0x000003a017097810 */ /* 0x000fc60007ffe0ff */
[----:B------:R-:W-:Y:S01]  /*0e30*/  IMAD.WIDE.U32 R10, R11, 0x4, R26 ;  /* 0x000000040b0a7825 */ /* 0x000fe200078e001a */
[----:B------:R-:W2:Y:S03]  /*0e40*/  LDG.E.CONSTANT R2, desc[UR6][R2.64] ;  /* 0x0000000602027981 */ /* 0x000ea6000c1e9900 */
[----:B------:R-:W-:Y:S01]  /*0e50*/  FFMA R19, R28, R5, R19 ;  /* 0x000000051c137223 */ /* 0x000fe20000000013 */
[----:B------:R-:W-:-:S04]  /*0e60*/  IMAD.WIDE.U32 R8, R9, 0x4, R26 ;  /* 0x0000000409087825 */ /* 0x000fc800078e001a */
[-C--:B------:R-:W-:Y:S02]  /*0e70*/  FFMA R29, R29, R5.reuse, R0 ;  /* 0x000000051d1d7223 */ /* 0x080fe40000000000 */
[----:B------:R1:W4:Y:S04]  /*0e80*/  LDG.E.CONSTANT R0, desc[UR6][R8.64] ;  /* 0x0000000608007981 */ /* 0x000328000c1e9900 */
[----:B------:R0:W4:Y:S01]  /*0e90*/  LDG.E.CONSTANT R3, desc[UR6][R10.64] ;  /* 0x000000060a037981 */ /* 0x000122000c1e9900 */
[----:B------:R-:W-:Y:S01]  /*0ea0*/  FFMA R28, R28, R6, R29 ;  /* 0x000000061c1c7223 */ /* 0x000fe2000000001d */
[----:B------:R-:W-:Y:S01]  /*0eb0*/  FFMA R17, R24, R4, R17 ;  /* 0x0000000418117223 */ /* 0x000fe20000000011 */
[----:B-1----:R-:W-:Y:S01]  /*0ec0*/  FFMA R9, R16, R6, R19 ;  /* 0x0000000610097223 */ /* 0x002fe20000000013 */
[C---:B------:R-:W-:Y:S01]  /*0ed0*/  IADD3 R19, PT, PT, R23.reuse, 0x3c0, RZ ;  /* 0x000003c017137810 */ /* 0x040fe20007ffe0ff */
[----:B------:R-:W-:Y:S01]  /*0ee0*/  FFMA R4, R24, R5, R18 ;  /* 0x0000000518047223 */ /* 0x000fe20000000012 */
[----:B------:R-:W-:Y:S01]  /*0ef0*/  FFMA R8, R16, R7, R28 ;  /* 0x0000000710087223 */ /* 0x000fe2000000001c */
[----:B------:R-:W-:Y:S01]  /*0f00*/  FFMA R5, R22, R5, R17 ;  /* 0x0000000516057223 */ /* 0x000fe20000000011 */
[----:B------:R-:W-:Y:S01]  /*0f10*/  IADD3 R29, PT, PT, R23, 0x3e0, RZ ;  /* 0x000003e0171d7810 */ /* 0x000fe20007ffe0ff */
[----:B------:R-:W-:Y:S01]  /*0f20*/  IMAD.WIDE.U32 R16, R19, 0x4, R26 ;  /* 0x0000000413107825 */ /* 0x000fe200078e001a */
[----:B------:R-:W-:-:S03]  /*0f30*/  IADD3 R19, PT, PT, R23, 0x400, RZ ;  /* 0x0000040017137810 */ /* 0x000fc60007ffe0ff */
[--C-:B0-----:R-:W-:Y:S01]  /*0f40*/  IMAD.WIDE.U32 R10, R29, 0x4, R26.reuse ;  /* 0x000000041d0a7825 */ /* 0x101fe200078e001a */
[----:B------:R-:W-:Y:S01]  /*0f50*/  IADD3 R29, PT, PT, R23, 0x420, RZ ;  /* 0x00000420171d7810 */ /* 0x000fe20007ffe0ff */
[----:B------:R-:W4:Y:S02]  /*0f60*/  LDG.E.CONSTANT R16, desc[UR6][R16.64] ;  /* 0x0000000610107981 */ /* 0x000f24000c1e9900 */
[----:B------:R-:W-:-:S06]  /*0f70*/  IMAD.WIDE.U32 R18, R19, 0x4, R26 ;  /* 0x0000000413127825 */ /* 0x000fcc00078e001a */
[----:B------:R-:W4:Y:S04]  /*0f80*/  LDG.E.CONSTANT R18, desc[UR6][R18.64] ;  /* 0x0000000612127981 */ /* 0x000f28000c1e9900 */
[----:B------:R0:W4:Y:S02]  /*0f90*/  LDG.E.CONSTANT R17, desc[UR6][R10.64] ;  /* 0x000000060a117981 */ /* 0x000124000c1e9900 */
[--C-:B0-----:R-:W-:Y:S01]  /*0fa0*/  IMAD.WIDE.U32 R10, R29, 0x4, R26.reuse ;  /* 0x000000041d0a7825 */ /* 0x101fe200078e001a */
[C---:B------:R-:W-:Y:S02]  /*0fb0*/  IADD3 R29, PT, PT, R23.reuse, 0x440, RZ ;  /* 0x00000440171d7810 */ /* 0x040fe40007ffe0ff */
[----:B------:R-:W-:Y:S02]  /*0fc0*/  IADD3 R23, PT, PT, R23, 0x460, RZ ;  /* 0x0000046017177810 */ /* 0x000fe40007ffe0ff */
[----:B------:R0:W4:Y:S01]  /*0fd0*/  LDG.E.CONSTANT R19, desc[UR6][R10.64] ;  /* 0x000000060a137981 */ /* 0x000122000c1e9900 */
[----:B------:R-:W-:-:S04]  /*0fe0*/  IMAD.WIDE.U32 R28, R29, 0x4, R26 ;  /* 0x000000041d1c7825 */ /* 0x000fc800078e001a */
[----:B0-----:R-:W-:Y:S02]  /*0ff0*/  IMAD.WIDE.U32 R10, R23, 0x4, R26 ;  /* 0x00000004170a7825 */ /* 0x001fe400078e001a */
[----:B------:R0:W4:Y:S04]  /*1000*/  LDG.E.CONSTANT R26, desc[UR6][R28.64] ;  /* 0x000000061c1a7981 */ /* 0x000128000c1e9900 */
[----:B------:R1:W4:Y:S01]  /*1010*/  LDG.E.CONSTANT R23, desc[UR6][R10.64] ;  /* 0x000000060a177981 */ /* 0x000322000c1e9900 */
[C---:B------:R-:W-:Y:S01]  /*1020*/  FFMA R12, R24.reuse, R12, R9 ;  /* 0x0000000c180c7223 */ /* 0x040fe20000000009 */
[-C--:B0-----:R-:W-:Y:S02]  /*1030*/  FFMA R29, R24, R13.reuse, R8 ;  /* 0x0000000d181d7223 */ /* 0x081fe40000000008 */
[----:B-1----:R-:W2:Y:S01]  /*1040*/  LDS.128 R8, [UR4+0xc0] ;  /* 0x0000c004ff087984 */ /* 0x002ea20008000c00 */
[C---:B------:R-:W-:Y:S01]  /*1050*/  FFMA R4, R22.reuse, R6, R4 ;  /* 0x0000000616047223 */ /* 0x040fe20000000004 */
[C---:B------:R-:W-:Y:S01]  /*1060*/  FFMA R12, R22.reuse, R13, R12 ;  /* 0x0000000d160c7223 */ /* 0x040fe2000000000c */
[----:B------:R-:W-:Y:S01]  /*1070*/  FFMA R13, R22, R14, R29 ;  /* 0x0000000e160d7223 */ /* 0x000fe2000000001d */
[----:B------:R-:W-:Y:S01]  /*1080*/  ISETP.GT.U32.AND P0, PT, R20, 0x30, PT ;  /* 0x000000301400780c */ /* 0x000fe20003f04070 */
[C---:B---3--:R-:W-:Y:S01]  /*1090*/  FFMA R27, R25.reuse, R6, R5 ;  /* 0x00000006191b7223 */ /* 0x048fe20000000005 */
[----:B------:R-:W-:-:S02]  /*10a0*/  FFMA R24, R25, R7, R4 ;  /* 0x0000000719187223 */ /* 0x000fc40000000004 */
[----:B------:R-:W0:Y:S01]  /*10b0*/  LDS.128 R4, [UR4+0xd0] ;  /* 0x0000d004ff047984 */ /* 0x000e220008000c00 */
[C---:B------:R-:W-:Y:S01]  /*10c0*/  FFMA R22, R25.reuse, R14, R12 ;  /* 0x0000000e19167223 */ /* 0x040fe2000000000c */
[----:B------:R-:W-:Y:S02]  /*10d0*/  FFMA R25, R25, R15, R13 ;  /* 0x0000000f19197223 */ /* 0x000fe4000000000d */
[----:B------:R-:W1:Y:S01]  /*10e0*/  LDS.128 R12, [UR4+0xe0] ;  /* 0x0000e004ff0c7984 */ /* 0x000e620008000c00 */
[C---:B--2---:R-:W-:Y:S01]  /*10f0*/  FFMA R8, R2.reuse, R8, R27 ;  /* 0x0000000802087223 */ /* 0x044fe2000000001b */
[----:B------:R-:W-:-:S03]  /*1100*/  FFMA R27, R2, R9, R24 ;  /* 0x00000009021b7223 */ /* 0x000fc60000000018 */
[----:B----4-:R-:W-:Y:S01]  /*1110*/  FFMA R29, R3, R9, R8 ;  /* 0x00000009031d7223 */ /* 0x010fe20000000008 */
[----:B------:R-:W-:-:S05]  /*1120*/  IMAD.HI.U32 R9, R20, 0x24924925, RZ ;  /* 0x2492492514097827 */ /* 0x000fca00078e00ff */
[----:B------:R-:W-:Y:S01]  /*1130*/  IADD3 R8, PT, PT, R20, -R9, RZ ;  /* 0x8000000914087210 */ /* 0x000fe20007ffe0ff */
[----:B------:R-:W-:-:S03]  /*1140*/  FFMA R27, R3, R10, R27 ;  /* 0x0000000a031b7223 */ /* 0x000fc6000000001b */
[----:B------:R-:W-:Y:S01]  /*1150*/  LEA.HI R9, R8, R9, RZ, 0x1f ;  /* 0x0000000908097211 */ /* 0x000fe200078ff8ff */
[C---:B------:R-:W-:Y:S01]  /*1160*/  FFMA R29, R0.reuse, R10, R29 ;  /* 0x0000000a001d7223 */ /* 0x040fe2000000001d */
[----:B------:R-:W-:Y:S02]  /*1170*/  FFMA R8, R0, R11, R27 ;  /* 0x0000000b00087223 */ /* 0x000fe4000000001b */
[----:B------:R-:W-:Y:S01]  /*1180*/  SHF.R.U32.HI R9, RZ, 0x2, R9 ;  /* 0x00000002ff097819 */ /* 0x000fe20000011609 */
[----:B0-----:R-:W-:-:S04]  /*1190*/  FFMA R10, R16, R4, R29 ;  /* 0x00000004100a7223 */ /* 0x001fc8000000001d */
[----:B------:R-:W-:Y:S02]  /*11a0*/  IMAD R24, R9, -0x7, R20 ;  /* 0xfffffff909187824 */ /* 0x000fe400078e0214 */
[-C--:B------:R-:W-:Y:S02]  /*11b0*/  FFMA R11, R16, R5.reuse, R8 ;  /* 0x00000005100b7223 */ /* 0x080fe40000000008 */
[----:B------:R-:W-:Y:S02]  /*11c0*/  IMAD R24, R21, 0x62, R24 ;  /* 0x0000006215187824 */ /* 0x000fe400078e0218 */
[----:B------:R-:W-:Y:S02]  /*11d0*/  FFMA R22, R2, R4, R22 ;  /* 0x0000000402167223 */ /* 0x000fe40000000016 */
[----:B------:R-:W-:Y:S02]  /*11e0*/  IMAD R20, R9, 0xe, R24 ;  /* 0x0000000e09147824 */ /* 0x000fe400078e0218 */
[C---:B------:R-:W-:Y:S01]  /*11f0*/  FFMA R21, R17.reuse, R5, R10 ;  /* 0x0000000511157223 */ /* 0x040fe2000000000a */
[----:B------:R-:W-:-:S03]  /*1200*/  FFMA R8, R17, R6, R11 ;  /* 0x0000000611087223 */ /* 0x000fc6000000000b */
[C---:B------:R-:W-:Y:S01]  /*1210*/  FFMA R4, R18.reuse, R6, R21 ;  /* 0x0000000612047223 */ /* 0x040fe20000000015 */
[----:B------:R-:W-:Y:S01]  /*1220*/  FFMA R24, R18, R7, R8 ;  /* 0x0000000712187223 */ /* 0x000fe20000000008 */
[-C--:B------:R-:W-:Y:S01]  /*1230*/  FFMA R25, R2, R5.reuse, R25 ;  /* 0x0000000502197223 */ /* 0x080fe20000000019 */
[----:B------:R-:W-:Y:S01]  /*1240*/  FFMA R21, R3, R5, R22 ;  /* 0x0000000503157223 */ /* 0x000fe20000000016 */
[----:B------:R-:W0:Y:S01]  /*1250*/  LDS.128 R8, [UR4+0xf0] ;  /* 0x0000f004ff087984 */ /* 0x000e220008000c00 */
[C---:B-1----:R-:W-:Y:S01]  /*1260*/  FFMA R27, R19.reuse, R12, R4 ;  /* 0x0000000c131b7223 */ /* 0x042fe20000000004 */
[-C--:B------:R-:W-:Y:S01]  /*1270*/  FFMA R29, R19, R13.reuse, R24 ;  /* 0x0000000d131d7223 */ /* 0x080fe20000000018 */
[-C--:B------:R-:W-:Y:S01]  /*1280*/  FFMA R5, R3, R6.reuse, R25 ;  /* 0x0000000603057223 */ /* 0x080fe20000000019 */
[----:B------:R-:W-:Y:S01]  /*1290*/  FFMA R25, R0, R6, R21 ;  /* 0x0000000600197223 */ /* 0x000fe20000000015 */
[----:B------:R-:W-:Y:S01]  /*12a0*/  SHF.L.U32 R21, R20, 0x1, RZ ;  /* 0x0000000114157819 */ /* 0x000fe200000006ff */
[C---:B------:R-:W-:Y:S01]  /*12b0*/  FFMA R2, R26.reuse, R13, R27 ;  /* 0x0000000d1a027223 */ /* 0x040fe2000000001b */
[----:B------:R-:W-:-:S03]  /*12c0*/  FFMA R4, R26, R14, R29 ;  /* 0x0000000e1a047223 */ /* 0x000fc6000000001d */
[C---:B------:R-:W-:Y:S01]  /*12d0*/  FFMA R27, R23.reuse, R14, R2 ;  /* 0x0000000e171b7223 */ /* 0x040fe20000000002 */
[----:B------:R-:W-:Y:S01]  /*12e0*/  FFMA R29, R23, R15, R4 ;  /* 0x0000000f171d7223 */ /* 0x000fe20000000004 */
[----:B------:R-:W-:Y:S06]  /*12f0*/  @P0 BRA `(.L_x_3) ;  /* 0x0000000000100947 */ /* 0x000fec0003800000 */
[----:B------:R-:W1:Y:S02]  /*1300*/  LDC.64 R2, c[0x0][0x390] ;  /* 0x0000e400ff027b82 */ /* 0x000e640000000a00 */
[----:B-1----:R-:W-:-:S05]  /*1310*/  IMAD.WIDE.U32 R2, R21, 0x4, R2 ;  /* 0x0000000415027825 */ /* 0x002fca00078e0002 */
[----:B------:R1:W-:Y:S04]  /*1320*/  REDG.E.ADD.F32.FTZ.RN.STRONG.GPU desc[UR6][R2.64], R27 ;  /* 0x0000001b020079a6 */ /* 0x0003e8000c12f306 */
[----:B------:R1:W-:Y:S02]  /*1330*/  REDG.E.ADD.F32.FTZ.RN.STRONG.GPU desc[UR6][R2.64+0x4], R29 ;  /* 0x0000041d020079a6 */ /* 0x0003e4000c12f306 */
.L_x_3:
[----:B------:R-:W-:Y:S05]  /*1340*/  @P0 EXIT ;  /* 0x000000000000094d */ /* 0x000fea0003800000 */
[----:B-1----:R-:W1:Y:S01]  /*1350*/  LDC.64 R2, c[0x0][0x390] ;  /* 0x0000e400ff027b82 */ /* 0x002e620000000a00 */
[----:B------:R-:W-:Y:S01]  /*1360*/  FFMA R0, R0, R7, R5 ;  /* 0x0000000700007223 */ /* 0x000fe20000000005 */
[----:B------:R-:W-:-:S03]  /*1370*/  FFMA R12, R16, R12, R25 ;  /* 0x0000000c100c7223 */ /* 0x000fc60000000019 */
[-C--:B------:R-:W-:Y:S01]  /*1380*/  FFMA R5, R16, R13.reuse, R0 ;  /* 0x0000000d10057223 */ /* 0x080fe20000000000 */
[----:B------:R-:W-:-:S03]  /*1390*/  FFMA R13, R17, R13, R12 ;  /* 0x0000000d110d7223 */ /* 0x000fc6000000000c */
[-C--:B------:R-:W-:Y:S01]  /*13a0*/  FFMA R0, R17, R14.reuse, R5 ;  /* 0x0000000e11007223 */ /* 0x080fe20000000005 */
[----:B------:R-:W-:-:S03]  /*13b0*/  FFMA R14, R18, R14, R13 ;  /* 0x0000000e120e7223 */ /* 0x000fc6000000000d */
[----:B------:R-:W-:Y:S01]  /*13c0*/  FFMA R0, R18, R15, R0 ;  /* 0x0000000f12007223 */ /* 0x000fe20000000000 */
[----:B0-----:R-:W-:-:S03]  /*13d0*/  FFMA R5, R19, R8, R14 ;  /* 0x0000000813057223 */ /* 0x001fc6000000000e */
[-C--:B------:R-:W-:Y:S01]  /*13e0*/  FFMA R19, R19, R9.reuse, R0 ;  /* 0x0000000913137223 */ /* 0x080fe20000000000 */
[----:B------:R-:W-:-:S03]  /*13f0*/  FFMA R0, R26, R9, R5 ;  /* 0x000000091a007223 */ /* 0x000fc60000000005 */
[-C--:B------:R-:W-:Y:S01]  /*1400*/  FFMA R26, R26, R10.reuse, R19 ;  /* 0x0000000a1a1a7223 */ /* 0x080fe20000000013 */
[----:B------:R-:W-:Y:S01]  /*1410*/  FFMA R5, R23, R10, R0 ;  /* 0x0000000a17057223 */ /* 0x000fe20000000000 */
[----:B-1----:R-:W-:-:S04]  /*1420*/  IMAD.WIDE.U32 R2, R21, 0x4, R2 ;  /* 0x0000000415027825 */ /* 0x002fc800078e0002 */
[----:B------:R-:W-:Y:S01]  /*1430*/  FFMA R11, R23, R11, R26 ;  /* 0x0000000b170b7223 */ /* 0x000fe2000000001a */
[----:B------:R-:W-:Y:S04]  /*1440*/  REDG.E.ADD.F32.FTZ.RN.STRONG.GPU desc[UR6][R2.64+0x38], R5 ;  /* 0x00003805020079a6 */ /* 0x000fe8000c12f306 */
[----:B------:R-:W-:Y:S01]  /*1450*/  REDG.E.ADD.F32.FTZ.RN.STRONG.GPU desc[UR6][R2.64+0x3c], R11 ;  /* 0x00003c0b020079a6 */ /* 0x000fe2000c12f306 */
[----:B------:R-:W-:Y:S05]  /*1460*/  EXIT ;  /* 0x000000000000794d */ /* 0x000fea0003800000 */
.L_x_4:
[----:B------:R-:W-:-:S00]  /*1470*/  BRA `(.L_x_4) ;  /* 0xfffffffc00fc7947 */ /* 0x000fc0000383ffff */
[----:B------:R-:W-:-:S00]  /*1480*/  NOP ;  /* 0x0000000000007918 */ /* 0x000fc00000000000 */
[----:B------:R-:W-:-:S00]  /*1490*/  NOP ;  /* 0x0000000000007918 */ /* 0x000fc00000000000 */
[----:B------:R-:W-:-:S00]  /*14a0*/  NOP ;  /* 0x0000000000007918 */ /* 0x000fc00000000000 */
[----:B------:R-:W-:-:S00]  /*14b0*/  NOP ;  /* 0x0000000000007918 */ /* 0x000fc00000000000 */
[----:B------:R-:W-:-:S00]  /*14c0*/  NOP ;  /* 0x0000000000007918 */ /* 0x000fc00000000000 */
[----:B------:R-:W-:-:S00]  /*14d0*/  NOP ;  /* 0x0000000000007918 */ /* 0x000fc00000000000 */
[----:B------:R-:W-:-:S00]  /*14e0*/  NOP ;  /* 0x0000000000007918 */ /* 0x000fc00000000000 */
[----:B------:R-:W-:-:S00]  /*14f0*/  NOP ;  /* 0x0000000000007918 */ /* 0x000fc00000000000 */
.L_x_17:


//--------------------- .text._Z9transformPfS_    --------------------------
	.section	.text._Z9transformPfS_,"ax",@progbits
	.align	128
        .global         _Z9transformPfS_
        .type           _Z9transformPfS_,@function
        .size           _Z9transformPfS_,(.L_x_18 - _Z9transformPfS_)
        .other          _Z9transformPfS_,@"STO_CUDA_ENTRY STV_DEFAULT"
_Z9transformPfS_:
.text._Z9transformPfS_:
[----:B------:R-:W-:Y:S01]  /*0000*/  LDC R1, c[0x0][0x37c] ;  /* 0x0000df00ff017b82 */ /* 0x000fe20000000800 */
[----:B------:R-:W0:Y:S07]  /*0010*/  S2R R3, SR_TID.X ;  /* 0x0000000000037919 */ /* 0x000e2e0000002100 */
[----:B------:R-:W0:Y:S08]  /*0020*/  S2UR UR4, SR_CTAID.X ;  /* 0x00000000000479c3 */ /* 0x000e300000002500 */
[----:B------:R-:W0:Y:S02]  /*0030*/  LDC R0, c[0x0][0x360] ;  /* 0x0000d800ff007b82 */ /* 0x000e240000000800 */
[----:B0-----:R-:W-:-:S05]  /*0040*/  IMAD R3, R0, UR4, R3 ;  /* 0x0000000400037c24 */ /* 0x001fca000f8e0203 */
[----:B------:R-:W-:-:S13]  /*0050*/  ISETP.GT.U32.AND P0, PT, R3, 0x187f, PT ;  /* 0x0000187f0300780c */ /* 0x000fda0003f04070 */
[----:B------:R-:W-:Y:S05]  /*0060*/  @P0 EXIT ;  /* 0x000000000000094d */ /* 0x000fea0003800000 */
[----:B------:R-:W0:Y:S01]  /*0070*/  LDCU UR4, c[0x0][0x370] ;  /* 0x00006e00ff0477ac */ /* 0x000e220008000800 */
[----:B------:R-:W1:Y:S01]  /*0080*/  LDCU.64 UR6, c[0x0][0x358] ;  /* 0x00006b00ff0677ac */ /* 0x000e620008000a00 */
[----:B0-----:R-:W-:-:S07]  /*0090*/  IMAD R0, R0, UR4, RZ ;  /* 0x0000000400007c24 */ /* 0x001fce000f8e02ff */
.L_x_11:
[----:B0-----:R-:W-:Y:S01]  /*00a0*/  LOP3.LUT R6, R3, 0xffff, RZ, 0xc0, !PT ;  /* 0x0000ffff03067812 */ /* 0x001fe200078ec0ff */
[----:B------:R-:W0:Y:S03]  /*00b0*/  LDC.64 R4, c[0x0][0x380] ;  /* 0x0000e000ff047b82 */ /* 0x000e260000000a00 */
[----:B------:R-:W-:-:S04]  /*00c0*/  SHF.R.U32.HI R6, RZ, 0x2, R6 ;  /* 0x00000002ff067819 */ /* 0x000fc80000011606 */
[----:B------:R-:W-:-:S05]  /*00d0*/  LOP3.LUT R6, R6, 0xffff, RZ, 0xc0, !PT ;  /* 0x0000ffff06067812 */ /* 0x000fca00078ec0ff */
[----:B------:R-:W-:-:S05]  /*00e0*/  IMAD R6, R6, 0xa73, RZ ;  /* 0x00000a7306067824 */ /* 0x000fca00078e02ff */
[----:B------:R-:W-:-:S04]  /*00f0*/  SHF.R.U32.HI R6, RZ, 0x11, R6 ;  /* 0x00000011ff067819 */ /* 0x000fc80000011606 */
[----:B------:R-:W-:Y:S01]  /*0100*/  PRMT R6, R6, 0x9910, RZ ;  /* 0x0000991006067816 */ /* 0x000fe200000000ff */
[----:B0-----:R-:W-:-:S04]  /*0110*/  IMAD.WIDE.U32 R4, R3, 0x4, R4 ;  /* 0x0000000403047825 */ /* 0x001fc800078e0004 */
[----:B------:R-:W-:Y:S01]  /*0120*/  IMAD R6, R6, 0xc4, RZ ;  /* 0x000000c406067824 */ /* 0x000fe200078e02ff */
[----:B-1---5:R0:W5:Y:S01]  /*0130*/  LDG.E R2, desc[UR6][R4.64] ;  /* 0x0000000604027981 */ /* 0x022162000c1e1900 */
[----:B------:R-:W-:Y:S02]  /*0140*/  BSSY.RECONVERGENT B0, `(.L_x_5) ;  /* 0x0000038000007945 */ /* 0x000fe40003800200 */
[----:B------:R-:W-:-:S05]  /*0150*/  IMAD.MOV R6, RZ, RZ, -R6 ;  /* 0x000000ffff067224 */ /* 0x000fca00078e0a06 */
[----:B------:R-:W-:-:S05]  /*0160*/  PRMT R6, R6, 0x7710, RZ ;  /* 0x0000771006067816 */ /* 0x000fca00000000ff */
[----:B0-----:R-:W-:-:S05]  /*0170*/  IMAD.IADD R4, R6, 0x1, R3 ;  /* 0x0000000106047824 */ /* 0x001fca00078e0203 */
[C---:B------:R-:W-:Y:S02]  /*0180*/  LOP3.LUT R5, R4.reuse, 0xfe, RZ, 0xc0, !PT ;  /* 0x000000fe04057812 */ /* 0x040fe400078ec0ff */
[----:B------:R-:W-:Y:S02]  /*0190*/  LOP3.LUT R9, R4, 0xffff, RZ, 0xc0, !PT ;  /* 0x0000ffff04097812 */ /* 0x000fe400078ec0ff */
[----:B------:R-:W-:-:S04]  /*01a0*/  SHF.R.U32.HI R5, RZ, 0x1, R5 ;  /* 0x00000001ff057819 */ /* 0x000fc80000011605 */
[----:B------:R-:W-:-:S05]  /*01b0*/  PRMT R5, R5, 0x9910, RZ ;  /* 0x0000991005057816 */ /* 0x000fca00000000ff */
[----:B------:R-:W-:-:S05]  /*01c0*/  IMAD R5, R5, 0x93, RZ ;  /* 0x0000009305057824 */ /* 0x000fca00078e02ff */
[----:B------:R-:W-:-:S04]  /*01d0*/  LOP3.LUT R5, R5, 0xffff, RZ, 0xc0, !PT ;  /* 0x0000ffff05057812 */ /* 0x000fc800078ec0ff */
[----:B------:R-:W-:-:S04]  /*01e0*/  SHF.R.U32.HI R5, RZ, 0xa, R5 ;  /* 0x0000000aff057819 */ /* 0x000fc80000011605 */
[C---:B------:R-:W-:Y:S01]  /*01f0*/  PRMT R6, R5.reuse, 0x9910, RZ ;  /* 0x0000991005067816 */ /* 0x040fe200000000ff */
[----:B------:R-:W-:-:S04]  /*0200*/  VIADD R5, R5, 0x1 ;  /* 0x0000000105057836 */ /* 0x000fc80000000000 */
[----:B------:R-:W-:Y:S01]  /*0210*/  IMAD R6, R6, 0xe, RZ ;  /* 0x0000000e06067824 */ /* 0x000fe200078e02ff */
[----:B------:R-:W-:-:S03]  /*0220*/  LOP3.LUT R13, R5, 0xffff, RZ, 0xc0, !PT ;  /* 0x0000ffff050d7812 */ /* 0x000fc600078ec0ff */
[----:B------:R-:W-:Y:S01]  /*0230*/  IMAD.MOV R6, RZ, RZ, -R6 ;  /* 0x000000ffff067224 */ /* 0x000fe200078e0a06 */
[----:B------:R-:W-:-:S04]  /*0240*/  SHF.R.U32.HI R5, RZ, 0x1, R13 ;  /* 0x00000001ff057819 */ /* 0x000fc8000001160d */
[----:B------:R-:W-:Y:S02]  /*0250*/  PRMT R7, R6, 0x7710, RZ ;  /* 0x0000771006077816 */ /* 0x000fe400000000ff */
[----:B------:R-:W-:Y:S02]  /*0260*/  VIMNMX.U32 R5, PT, PT, R5, 0x6, PT ;  /* 0x0000000605057848 */ /* 0x000fe40003fe0000 */
[----:B------:R-:W-:Y:S01]  /*0270*/  IADD3 R6, PT, PT, R4, 0x1, R7 ;  /* 0x0000000104067810 */ /* 0x000fe20007ffe007 */
[--C-:B------:R-:W-:Y:S02]  /*0280*/  IMAD.MOV.U32 R7, RZ, RZ, R3.reuse ;  /* 0x000000ffff077224 */ /* 0x100fe400078e0003 */
[----:B------:R-:W-:Y:S01]  /*0290*/  IMAD.IADD R3, R0, 0x1, R3 ;  /* 0x0000000100037824 */ /* 0x000fe200078e0203 */
[----:B------:R-:W-:Y:S01]  /*02a0*/  LOP3.LUT R4, R6, 0xff, RZ, 0xc0, !PT ;  /* 0x000000ff06047812 */ /* 0x000fe200078ec0ff */
[----:B------:R-:W-:-:S03]  /*02b0*/  IMAD.MOV.U32 R6, RZ, RZ, RZ ;  /* 0x000000ffff067224 */ /* 0x000fc600078e00ff */
[----:B------:R-:W-:Y:S01]  /*02c0*/  ISETP.GE.U32.AND P0, PT, R3, 0x1880, PT ;  /* 0x000018800300780c */ /* 0x000fe20003f06070 */
[----:B------:R-:W-:Y:S01]  /*02d0*/  IMAD.HI.U32 R7, R9, 0x12492493, R6 ;  /* 0x1249249309077827 */ /* 0x000fe200078e0006 */
[----:B------:R-:W-:-:S03]  /*02e0*/  SHF.R.U32.HI R6, RZ, 0x1, R4 ;  /* 0x00000001ff067819 */ /* 0x000fc60000011604 */
[----:B------:R-:W-:Y:S01]  /*02f0*/  IMAD.SHL.U32 R7, R7, 0x4, RZ ;  /* 0x0000000407077824 */ /* 0x000fe200078e00ff */
[----:B------:R-:W-:-:S04]  /*0300*/  VIMNMX.U32 R14, PT, PT, R6, 0x6, PT ;  /* 0x00000006060e7848 */ /* 0x000fc80003fe0000 */
[C---:B------:R-:W-:Y:S01]  /*0310*/  SHF.L.U32 R15, R14.reuse, 0x1, RZ ;  /* 0x000000010e0f7819 */ /* 0x040fe200000006ff */
[----:B------:R-:W-:-:S04]  /*0320*/  IMAD R7, R14, 0xe, R7 ;  /* 0x0000000e0e077824 */ /* 0x000fc800078e0207 */
[----:B------:R-:W-:-:S04]  /*0330*/  IMAD.IADD R6, R4, 0x1, R7 ;  /* 0x0000000104067824 */ /* 0x000fc800078e0207 */
[----:B------:R-:W-:-:S07]  /*0340*/  IMAD R16, R9, -0x4, R6 ;  /* 0xfffffffc09107824 */ /* 0x000fce00078e0206 */
.L_x_10:
[----:B0-----:R-:W-:-:S04]  /*0350*/  LEA R6, R5, 0x4, 0x1 ;  /* 0x0000000405067811 */ /* 0x001fc800078e08ff */
[----:B------:R-:W-:-:S13]  /*0360*/  ISETP.GT.U32.AND P1, PT, R6, R13, PT ;  /* 0x0000000d0600720c */ /* 0x000fda0003f24070 */
[----:B-1----:R-:W-:Y:S05]  /*0370*/  @!P1 BRA `(.L_x_6) ;  /* 0x0000000000509947 */ /* 0x002fea0003800000 */
[----:B------:R-:W0:Y:S01]  /*0380*/  LDC.64 R6, c[0x0][0x388] ;  /* 0x0000e200ff067b82 */ /* 0x000e220000000a00 */
[----:B------:R-:W-:Y:S01]  /*0390*/  BSSY.RECONVERGENT B1, `(.L_x_7) ;  /* 0x000000f000017945 */ /* 0x000fe20003800200 */
[----:B------:R-:W-:Y:S02]  /*03a0*/  IMAD R10, R5, 0x68, R16 ;  /* 0x00000068050a7824 */ /* 0x000fe400078e0210 */
[----:B------:R-:W-:Y:S02]  /*03b0*/  IMAD.MOV.U32 R11, RZ, RZ, R15 ;  /* 0x000000ffff0b7224 */ /* 0x000fe400078e000f */
[----:B------:R-:W-:-:S07]  /*03c0*/  IMAD.MOV.U32 R12, RZ, RZ, R14 ;  /* 0x000000ffff0c7224 */ /* 0x000fce00078e000e */
.L_x_9:
[----:B-1----:R-:W-:-:S05]  /*03d0*/  VIADD R9, R11, 0x4 ;  /* 0x000000040b097836 */ /* 0x002fca0000000000 */
[----:B------:R-:W-:-:S13]  /*03e0*/  ISETP.GT.U32.AND P1, PT, R9, R4, PT ;  /* 0x000000040900720c */ /* 0x000fda0003f24070 */
[----:B------:R-:W-:Y:S05]  /*03f0*/  @!P1 BRA `(.L_x_8) ;  /* 0x0000000000209947 */ /* 0x000fea0003800000 */
[----:B------:R-:W-:Y:S01]  /*0400*/  VIADD R9, R10, 0x4 ;  /* 0x000000040a097836 */ /* 0x000fe20000000000 */
[C---:B------:R-:W-:Y:S01]  /*0410*/  ISETP.GT.AND P1, PT, R12.reuse, RZ, PT ;  /* 0x000000ff0c00720c */ /* 0x040fe20003f24270 */
[----:B------:R-:W-:Y:S01]  /*0420*/  VIADD R11, R11, 0xfffffffe ;  /* 0xfffffffe0b0b7836 */ /* 0x000fe20000000000 */
[----:B------:R-:W-:Y:S01]  /*0430*/  IADD3 R12, PT, PT, R12, -0x1, RZ ;  /* 0xffffffff0c0c7810 */ /* 0x000fe20007ffe0ff */
[----:B0-----:R-:W-:-:S04]  /*0440*/  IMAD.WIDE.U32 R8, R9, 0x4, R6 ;  /* 0x0000000409087825 */ /* 0x001fc800078e0006 */
[----:B------:R-:W-:Y:S01]  /*0450*/  VIADD R10, R10, 0xfffffff2 ;  /* 0xfffffff20a0a7836 */ /* 0x000fe20000000000 */
[----:B-----5:R1:W-:Y:S05]  /*0460*/  STG.E desc[UR6][R8.64], R2 ;  /* 0x0000000208007986 */ /* 0x0203ea000c101906 */
[----:B------:R-:W-:Y:S05]  /*0470*/  @P1 BRA `(.L_x_9) ;  /* 0xfffffffc00d41947 */ /* 0x000fea000383ffff */
.L_x_8:
[----:B------:R-:W-:Y:S05]  /*0480*/  BSYNC.RECONVERGENT B1 ;  /* 0x0000000000017941 */ /* 0x000fea0003800200 */
.L_x_7:
[C---:B------:R-:W-:Y:S01]  /*0490*/  ISETP.GT.AND P1, PT, R5.reuse, RZ, PT ;  /* 0x000000ff0500720c */ /* 0x040fe20003f24270 */
[----:B------:R-:W-:-:S12]  /*04a0*/  VIADD R5, R5, 0xffffffff ;  /* 0xffffffff05057836 */ /* 0x000fd80000000000 */
[----:B------:R-:W-:Y:S05]  /*04b0*/  @P1 BRA `(.L_x_10) ;  /* 0xfffffffc00a41947 */ /* 0x000fea000383ffff */
.L_x_6:
[----:B------:R-:W-:Y:S05]  /*04c0*/  BSYNC.RECONVERGENT B0 ;  /* 0x0000000000007941 */ /* 0x000fea0003800200 */
.L_x_5:
[----:B------:R-:W-:Y:S05]  /*04d0*/  @!P0 BRA `(.L_x_11) ;  /* 0xfffffff800f08947 */ /* 0x000fea000383ffff */
[----:B------:R-:W-:Y:S05]  /*04e0*/  EXIT ;  /* 0x000000000000794d */ /* 0x000fea0003800000 */
.L_x_12:
        /* <DEDUP_REMOVED lines=9> */
.L_x_18:


//--------------------- .text.default_function_kernel0 --------------------------
	.section	.text.default_function_kernel0,"ax",@progbits
	.align	128
        .global         default_function_kernel0
        .type           default_function_kernel0,@function
        .size           default_function_kernel0,(.L_x_19 - default_function_kernel0)
        .other          default_function_kernel0,@"STO_CUDA_ENTRY STV_DEFAULT"
default_function_kernel0:
.text.default_function_kernel0:
[----:B------:R-:W-:Y:S01]  /*0000*/  LDC R1, c[0x0][0x37c] ;  /* 0x0000df00ff017b82 */ /* 0x000fe20000000800 */
[----:B------:R-:W0:Y:S07]  /*0010*/  S2R R4, SR_TID.X ;  /* 0x0000000000047919 */ /* 0x000e2e0000002100 */
[----:B------:R-:W1:Y:S01]  /*0020*/  S2UR UR4, SR_CTAID.X ;  /* 0x00000000000479c3 */ /* 0x000e620000002500 */
[----:B------:R-:W2:Y:S01]  /*0030*/  LDCU.64 UR8, c[0x0][0x380] ;  /* 0x00007000ff0877ac */ /* 0x000ea20008000a00 */
[----:B------:R-:W-:Y:S01]  /*0040*/  HFMA2 R43, -RZ, RZ, 0, 0 ;  /* 0x00000000ff2b7431 */ /* 0x000fe200000001ff */
[----:B------:R-:W3:Y:S01]  /*0050*/  S2R R53, SR_TID.Y ;  /* 0x0000000000357919 */ /* 0x000ee20000002200 */
[----:B------:R-:W-:Y:S01]  /*0060*/  UMOV UR5, 0x400 ;  /* 0x0000040000057882 */ /* 0x000fe20000000000 */
[----:B------:R-:W4:Y:S01]  /*0070*/  LDCU.64 UR10, c[0x0][0x358] ;  /* 0x00006b00ff0a77ac */ /* 0x000f220008000a00 */
[----:B------:R-:W5:Y:S02]  /*0080*/  S2R R3, SR_CTAID.Z ;  /* 0x0000000000037919 */ /* 0x000f640000002700 */
[----:B------:R-:W4:Y:S01]  /*0090*/  S2UR UR6, SR_CgaCtaId ;  /* 0x00000000000679c3 */ /* 0x000f220000008800 */
[----:B--2---:R-:W-:-:S02]  /*00a0*/  UIADD3 UR7, UP0, UPT, UR8, -0x3c, URZ ;  /* 0xffffffc408077890 */ /* 0x004fc4000ff1e0ff */
[----:B-1----:R-:W-:Y:S01]  /*00b0*/  UIMAD UR4, UR4, 0x7, URZ ;  /* 0x00000007040478a4 */ /* 0x002fe2000f8e02ff */
[C---:B0-----:R-:W-:Y:S01]  /*00c0*/  LOP3.LUT R0, R4.reuse, 0xffff, RZ, 0xc0, !PT ;  /* 0x0000ffff04007812 */ /* 0x041fe200078ec0ff */
[----:B----4-:R-:W-:Y:S01]  /*00d0*/  ULEA UR5, UR6, UR5, 0x18 ;  /* 0x0000000506057291 */ /* 0x010fe2000f8ec0ff */
[----:B------:R-:W-:Y:S01]  /*00e0*/  ISETP.GE.U32.AND P1, PT, R4, 0x3, PT ;  /* 0x000000030400780c */ /* 0x000fe20003f26070 */
[C-C-:B---3--:R-:W-:Y:S02]  /*00f0*/  IMAD R58, R53.reuse, 0x7, R4.reuse ;  /* 0x00000007353a7824 */ /* 0x148fe400078e0204 */
[----:B------:R-:W-:Y:S02]  /*0100*/  IMAD R0, R0, 0x5556, RZ ;  /* 0x0000555600007824 */ /* 0x000fe400078e02ff */
[C---:B------:R-:W-:Y:S02]  /*0110*/  IMAD R56, R53.reuse, 0x6, R4 ;  /* 0x0000000635387824 */ /* 0x040fe400078e0204 */
[----:B------:R-:W-:Y:S01]  /*0120*/  IMAD R58, R58, 0x6, RZ ;  /* 0x000000063a3a7824 */ /* 0x000fe200078e02ff */
[----:B------:R-:W-:Y:S01]  /*0130*/  SHF.R.U32.HI R0, RZ, 0x10, R0 ;  /* 0x00000010ff007819 */ /* 0x000fe20000011600 */
[----:B------:R-:W-:Y:S01]  /*0140*/  IMAD.U32 R55, RZ, RZ, UR5 ;  /* 0x00000005ff377e24 */ /* 0x000fe2000f8e00ff */
[----:B------:R-:W-:Y:S01]  /*0150*/  ISETP.GT.U32.AND P0, PT, R56, 0x47, PT ;  /* 0x000000473800780c */ /* 0x000fe20003f04070 */
[----:B------:R-:W-:Y:S01]  /*0160*/  VIADD R15, R58, 0x1 ;  /* 0x000000013a0f7836 */ /* 0x000fe20000000000 */
[----:B------:R-:W-:Y:S01]  /*0170*/  UIADD3.X UR5, UPT, UPT, UR9, -0x1, URZ, UP0, !UPT ;  /* 0xffffffff09057890 */ /* 0x000fe200087fe4ff */
[----:B------:R-:W-:Y:S01]  /*0180*/  IMAD R0, R53, 0x2, R0 ;  /* 0x0000000235007824 */ /* 0x000fe200078e0200 */
[C---:B------:R-:W-:Y:S01]  /*0190*/  ISETP.GT.U32.OR P0, PT, R4.reuse, 0x5, P0 ;  /* 0x000000050400780c */ /* 0x040fe20000704470 */
[----:B------:R-:W-:Y:S01]  /*01a0*/  @P1 VIADD R4, R4, 0xfffffffd ;  /* 0xfffffffd04041836 */ /* 0x000fe20000000000 */
[----:B------:R-:W-:Y:S01]  /*01b0*/  LOP3.LUT R2, R15, 0xffff, RZ, 0xc0, !PT ;  /* 0x0000ffff0f027812 */ /* 0x000fe200078ec0ff */
[----:B------:R-:W-:Y:S01]  /*01c0*/  VIADD R19, R58, 0x2 ;  /* 0x000000023a137836 */ /* 0x000fe20000000000 */
[C---:B------:R-:W-:Y:S01]  /*01d0*/  ISETP.GT.U32.AND P1, PT, R0.reuse, 0xb, PT ;  /* 0x0000000b0000780c */ /* 0x040fe20003f24070 */
[----:B-----5:R-:W-:Y:S01]  /*01e0*/  IMAD R4, R3, 0x240, R4 ;  /* 0x0000024003047824 */ /* 0x020fe200078e0204 */
[----:B------:R-:W-:Y:S01]  /*01f0*/  ISETP.GE.U32.AND P2, PT, R0, 0xc, PT ;  /* 0x0000000c0000780c */ /* 0x000fe20003f46070 */
[----:B------:R-:W-:Y:S01]  /*0200*/  IMAD R2, R2, 0xe38f, RZ ;  /* 0x0000e38f02027824 */ /* 0x000fe200078e02ff */
[----:B------:R-:W-:Y:S01]  /*0210*/  IADD3 R3, PT, PT, R0, -0xc, RZ ;  /* 0xfffffff400037810 */ /* 0x000fe20007ffe0ff */
[----:B------:R-:W-:Y:S01]  /*0220*/  VIADD R12, R58, 0x3 ;  /* 0x000000033a0c7836 */ /* 0x000fe20000000000 */
[----:B------:R-:W-:Y:S01]  /*0230*/  ISETP.GT.U32.OR P0, PT, R0, 0x17, P0 ;  /* 0x000000170000780c */ /* 0x000fe20000704470 */
[----:B------:R-:W-:Y:S01]  /*0240*/  VIADD R6, R4, 0x120 ;  /* 0x0000012004067836 */ /* 0x000fe20000000000 */
[----:B------:R-:W-:Y:S01]  /*0250*/  SEL R3, R0, R3, !P2 ;  /* 0x0000000300037207 */ /* 0x000fe20005000000 */
[C---:B------:R-:W-:Y:S01]  /*0260*/  VIADD R14, R58.reuse, 0x4 ;  /* 0x000000043a0e7836 */ /* 0x040fe20000000000 */
[--C-:B------:R-:W-:Y:S01]  /*0270*/  SHF.R.U32.HI R0, RZ, 0x17, R2.reuse ;  /* 0x00000017ff007819 */ /* 0x100fe20000011602 */
[----:B------:R-:W-:Y:S01]  /*0280*/  VIADD R18, R58, 0x5 ;  /* 0x000000053a127836 */ /* 0x000fe20000000000 */
[----:B------:R-:W-:Y:S01]  /*0290*/  SHF.R.U32.HI R2, RZ, 0x13, R2 ;  /* 0x00000013ff027819 */ /* 0x000fe20000011602 */
[----:B------:R-:W-:Y:S01]  /*02a0*/  IMAD R56, R53, 0x3, R56 ;  /* 0x0000000335387824 */ /* 0x000fe200078e0238 */
[----:B------:R-:W-:-:S02]  /*02b0*/  @!P1 IADD3 R6, PT, PT, R4, RZ, RZ ;  /* 0x000000ff04069210 */ /* 0x000fc40007ffe0ff */
[----:B------:R-:W-:Y:S01]  /*02c0*/  PRMT R0, R0, 0x9910, RZ ;  /* 0x0000991000007816 */ /* 0x000fe200000000ff */
[----:B------:R-:W-:Y:S01]  /*02d0*/  IMAD R54, R56, 0x4, R55 ;  /* 0x0000000438367824 */ /* 0x000fe200078e0237 */
[----:B------:R-:W-:Y:S01]  /*02e0*/  PRMT R7, R2, 0x9910, RZ ;  /* 0x0000991002077816 */ /* 0x000fe200000000ff */
[----:B------:R-:W-:Y:S01]  /*02f0*/  IMAD R57, R3, 0x3, R6 ;  /* 0x0000000303397824 */ /* 0x000fe200078e0206 */
[----:B------:R-:W-:Y:S01]  /*0300*/  LOP3.LUT R5, R19, 0xffff, RZ, 0xc0, !PT ;  /* 0x0000ffff13057812 */ /* 0x000fe200078ec0ff */
[----:B------:R-:W-:Y:S01]  /*0310*/  IMAD.MOV.U32 R2, RZ, RZ, R0 ;  /* 0x000000ffff027224 */ /* 0x000fe200078e0000 */
[----:B------:R-:W-:Y:S01]  /*0320*/  LOP3.LUT R4, R12, 0xffff, RZ, 0xc0, !PT ;  /* 0x0000ffff0c047812 */ /* 0x000fe200078ec0ff */
[----:B------:R-:W-:Y:S02]  /*0330*/  IMAD.MOV.U32 R3, RZ, RZ, R7 ;  /* 0x000000ffff037224 */ /* 0x000fe400078e0007 */
[----:B------:R-:W-:Y:S02]  /*0340*/  IMAD R5, R5, 0xe38f, RZ ;  /* 0x0000e38f05057824 */ /* 0x000fe400078e02ff */
[----:B------:R-:W-:-:S02]  /*0350*/  IMAD R7, R4, 0xe38f, RZ ;  /* 0x0000e38f04077824 */ /* 0x000fc400078e02ff */
[C---:B------:R-:W-:Y:S01]  /*0360*/  IMAD R0, R2.reuse, 0x90, RZ ;  /* 0x0000009002007824 */ /* 0x040fe200078e02ff */
[----:B------:R-:W-:Y:S01]  /*0370*/  SHF.R.U32.HI R4, RZ, 0x17, R5 ;  /* 0x00000017ff047819 */ /* 0x000fe20000011605 */
[----:B------:R-:W-:Y:S01]  /*0380*/  IMAD R3, R3, 0x9, RZ ;  /* 0x0000000903037824 */ /* 0x000fe200078e02ff */
[--C-:B------:R-:W-:Y:S01]  /*0390*/  SHF.R.U32.HI R6, RZ, 0x17, R7.reuse ;  /* 0x00000017ff067819 */ /* 0x100fe20000011607 */
[----:B------:R-:W-:Y:S01]  /*03a0*/  IMAD.MOV R0, RZ, RZ, -R0 ;  /* 0x000000ffff007224 */ /* 0x000fe200078e0a00 */
[----:B------:R-:W-:Y:S01]  /*03b0*/  SHF.R.U32.HI R7, RZ, 0x13, R7 ;  /* 0x00000013ff077819 */ /* 0x000fe20000011607 */
[----:B------:R-:W-:Y:S01]  /*03c0*/  IMAD R2, R2, 0xc4, RZ ;  /* 0x000000c402027824 */ /* 0x000fe200078e02ff */
[----:B------:R-:W-:Y:S02]  /*03d0*/  IADD3 R3, PT, PT, RZ, -R3, RZ ;  /* 0x80000003ff037210 */ /* 0x000fe40007ffe0ff */
[----:B------:R-:W-:Y:S02]  /*03e0*/  SHF.R.U32.HI R5, RZ, 0x13, R5 ;  /* 0x00000013ff057819 */ /* 0x000fe40000011605 */
[----:B------:R-:W-:-:S02]  /*03f0*/  PRMT R10, R4, 0x9910, RZ ;  /* 0x00009910040a7816 */ /* 0x000fc400000000ff */
[----:B------:R-:W-:Y:S02]  /*0400*/  PRMT R7, R7, 0x9910, RZ ;  /* 0x0000991007077816 */ /* 0x000fe400000000ff */
[----:B------:R-:W-:Y:S02]  /*0410*/  PRMT R0, R0, 0x7710, RZ ;  /* 0x0000771000007816 */ /* 0x000fe400000000ff */
[----:B------:R-:W-:Y:S01]  /*0420*/  PRMT R4, R3, 0x7710, RZ ;  /* 0x0000771003047816 */ /* 0x000fe200000000ff */
[----:B------:R-:W-:Y:S01]  /*0430*/  IMAD R3, R10, 0x90, RZ ;  /* 0x000000900a037824 */ /* 0x000fe200078e02ff */
[----:B------:R-:W-:Y:S01]  /*0440*/  PRMT R5, R5, 0x9910, RZ ;  /* 0x0000991005057816 */ /* 0x000fe200000000ff */
[C---:B------:R-:W-:Y:S01]  /*0450*/  IMAD.IADD R0, R15.reuse, 0x1, R0 ;  /* 0x000000010f007824 */ /* 0x040fe200078e0200 */
[----:B------:R-:W-:Y:S01]  /*0460*/  PRMT R13, R6, 0x9910, RZ ;  /* 0x00009910060d7816 */ /* 0x000fe200000000ff */
[----:B------:R-:W-:Y:S01]  /*0470*/  IMAD.IADD R15, R15, 0x1, R4 ;  /* 0x000000010f0f7824 */ /* 0x000fe200078e0204 */
[----:B------:R-:W-:Y:S01]  /*0480*/  MOV R6, R7 ;  /* 0x0000000700067202 */ /* 0x000fe20000000f00 */
[----:B------:R-:W-:Y:S01]  /*0490*/  IMAD R4, R5, 0x9, RZ ;  /* 0x0000000905047824 */ /* 0x000fe200078e02ff */
[----:B------:R-:W-:Y:S01]  /*04a0*/  LOP3.LUT R7, R18, 0xffff, RZ, 0xc0, !PT ;  /* 0x0000ffff12077812 */ /* 0x000fe200078ec0ff */
[----:B------:R-:W-:Y:S01]  /*04b0*/  IMAD.MOV R16, RZ, RZ, -R3 ;  /* 0x000000ffff107224 */ /* 0x000fe200078e0a03 */
[----:B------:R-:W-:Y:S01]  /*04c0*/  LOP3.LUT R15, R15, 0xffff, RZ, 0xc0, !PT ;  /* 0x0000ffff0f0f7812 */ /* 0x000fe200078ec0ff */
[----:B------:R-:W-:Y:S01]  /*04d0*/  IMAD R3, R13, 0x90, RZ ;  /* 0x000000900d037824 */ /* 0x000fe200078e02ff */
[----:B------:R-:W-:Y:S01]  /*04e0*/  IADD3 R4, PT, PT, RZ, -R4, RZ ;  /* 0x80000004ff047210 */ /* 0x000fe20007ffe0ff */
[----:B------:R-:W-:Y:S01]  /*04f0*/  IMAD R5, R6, 0x9, RZ ;  /* 0x0000000906057824 */ /* 0x000fe200078e02ff */
[----:B------:R-:W-:Y:S01]  /*0500*/  LOP3.LUT R6, R14, 0xffff, RZ, 0xc0, !PT ;  /* 0x0000ffff0e067812 */ /* 0x000fe200078ec0ff */
[----:B------:R-:W-:Y:S01]  /*0510*/  IMAD.MOV R3, RZ, RZ, -R3 ;  /* 0x000000ffff037224 */ /* 0x000fe200078e0a03 */
[----:B------:R-:W-:Y:S01]  /*0520*/  PRMT R16, R16, 0x7710, RZ ;  /* 0x0000771010107816 */ /* 0x000fe200000000ff */
[----:B------:R-:W-:Y:S01]  /*0530*/  IMAD.MOV R5, RZ, RZ, -R5 ;  /* 0x000000ffff057224 */ /* 0x000fe200078e0a05 */
[----:B------:R-:W-:Y:S01]  /*0540*/  PRMT R4, R4, 0x7710, RZ ;  /* 0x0000771004047816 */ /* 0x000fe200000000ff */
[----:B------:R-:W-:Y:S01]  /*0550*/  IMAD R6, R6, 0xe38f, RZ ;  /* 0x0000e38f06067824 */ /* 0x000fe200078e02ff */
[----:B------:R-:W-:Y:S01]  /*0560*/  PRMT R9, R3, 0x7710, RZ ;  /* 0x0000771003097816 */ /* 0x000fe200000000ff */
[----:B------:R-:W-:Y:S01]  /*0570*/  IMAD R11, R7, 0xe38f, RZ ;  /* 0x0000e38f070b7824 */ /* 0x000fe200078e02ff */
[----:B------:R-:W-:Y:S01]  /*0580*/  PRMT R3, R5, 0x7710, RZ ;  /* 0x0000771005037816 */ /* 0x000fe200000000ff */
[----:B------:R-:W-:Y:S01]  /*0590*/  IMAD R13, R13, 0xc4, RZ ;  /* 0x000000c40d0d7824 */ /* 0x000fe200078e02ff */
[C---:B------:R-:W-:Y:S01]  /*05a0*/  IADD3 R16, PT, PT, R19.reuse, R16, RZ ;  /* 0x0000001013107210 */ /* 0x040fe20007ffe0ff */
[----:B------:R-:W-:Y:S01]  /*05b0*/  IMAD.IADD R19, R19, 0x1, R4 ;  /* 0x0000000113137824 */ /* 0x000fe200078e0204 */
[----:B------:R-:W-:Y:S01]  /*05c0*/  LOP3.LUT R5, R58, 0xffff, RZ, 0xc0, !PT ;  /* 0x0000ffff3a057812 */ /* 0x000fe200078ec0ff */
[----:B------:R-:W-:Y:S01]  /*05d0*/  IMAD R10, R10, 0xc4, RZ ;  /* 0x000000c40a0a7824 */ /* 0x000fe200078e02ff */
[C---:B------:R-:W-:Y:S01]  /*05e0*/  IADD3 R9, PT, PT, R12.reuse, R9, RZ ;  /* 0x000000090c097210 */ /* 0x040fe20007ffe0ff */
[----:B------:R-:W-:Y:S01]  /*05f0*/  IMAD.IADD R12, R12, 0x1, R3 ;  /* 0x000000010c0c7824 */ /* 0x000fe200078e0203 */
[--C-:B------:R-:W-:Y:S01]  /*0600*/  SHF.R.U32.HI R4, RZ, 0x13, R6.reuse ;  /* 0x00000013ff047819 */ /* 0x100fe20000011606 */
[----:B------:R-:W-:Y:S01]  /*0610*/  IMAD R5, R5, 0xe38f, RZ ;  /* 0x0000e38f05057824 */ /* 0x000fe200078e02ff */
[----:B------:R-:W-:-:S02]  /*0620*/  SHF.R.U32.HI R3, RZ, 0x17, R6 ;  /* 0x00000017ff037819 */ /* 0x000fc40000011606 */
[----:B------:R-:W-:Y:S02]  /*0630*/  PRMT R6, R4, 0x9910, RZ ;  /* 0x0000991004067816 */ /* 0x000fe400000000ff */
[----:B------:R-:W-:Y:S02]  /*0640*/  PRMT R3, R3, 0x9910, RZ ;  /* 0x0000991003037816 */ /* 0x000fe400000000ff */
[----:B------:R-:W-:Y:S01]  /*0650*/  SHF.R.U32.HI R4, RZ, 0x17, R5 ;  /* 0x00000017ff047819 */ /* 0x000fe20000011605 */
[----:B------:R-:W-:Y:S01]  /*0660*/  IMAD.MOV.U32 R7, RZ, RZ, R6 ;  /* 0x000000ffff077224 */ /* 0x000fe200078e0006 */
[----:B------:R-:W-:Y:S01]  /*0670*/  SHF.R.U32.HI R8, RZ, 0x17, R11 ;  /* 0x00000017ff087819 */ /* 0x000fe2000001160b */
[----:B------:R-:W-:Y:S01]  /*0680*/  IMAD R6, R3, 0x90, RZ ;  /* 0x0000009003067824 */ /* 0x000fe200078e02ff */
[----:B------:R-:W-:Y:S01]  /*0690*/  PRMT R4, R4, 0x9910, RZ ;  /* 0x0000991004047816 */ /* 0x000fe200000000ff */
[----:B------:R-:W-:Y:S01]  /*06a0*/  IMAD R7, R7, 0x9, RZ ;  /* 0x0000000907077824 */ /* 0x000fe200078e02ff */
[----:B------:R-:W-:-:S02]  /*06b0*/  SHF.R.U32.HI R5, RZ, 0x13, R5 ;  /* 0x00000013ff057819 */ /* 0x000fc40000011605 */
[----:B------:R-:W-:Y:S01]  /*06c0*/  PRMT R20, R8, 0x9910, RZ ;  /* 0x0000991008147816 */ /* 0x000fe200000000ff */
[----:B------:R-:W-:Y:S01]  /*06d0*/  IMAD.MOV R17, RZ, RZ, -R7 ;  /* 0x000000ffff117224 */ /* 0x000fe200078e0a07 */
[----:B------:R-:W-:Y:S01]  /*06e0*/  IADD3 R8, PT, PT, RZ, -R6, RZ ;  /* 0x80000006ff087210 */ /* 0x000fe20007ffe0ff */
[----:B------:R-:W-:Y:S01]  /*06f0*/  IMAD.MOV.U32 R6, RZ, RZ, R4 ;  /* 0x000000ffff067224 */ /* 0x000fe200078e0004 */
[----:B------:R-:W-:Y:S02]  /*0700*/  PRMT R5, R5, 0x9910, RZ ;  /* 0x0000991005057816 */ /* 0x000fe400000000ff */
[----:B------:R-:W-:Y:S01]  /*0710*/  PRMT R7, R8, 0x7710, RZ ;  /* 0x0000771008077816 */ /* 0x000fe200000000ff */
[----:B------:R-:W-:Y:S01]  /*0720*/  IMAD R4, R6, 0x90, RZ ;  /* 0x0000009006047824 */ /* 0x000fe200078e02ff */
[----:B------:R-:W-:Y:S01]  /*0730*/  PRMT R17, R17, 0x7710, RZ ;  /* 0x0000771011117816 */ /* 0x000fe200000000ff */
[----:B------:R-:W-:Y:S01]  /*0740*/  IMAD R5, R5, 0x9, RZ ;  /* 0x0000000905057824 */ /* 0x000fe200078e02ff */
[----:B------:R-:W-:-:S02]  /*0750*/  IADD3 R8, PT, PT, R14, R7, RZ ;  /* 0x000000070e087210 */ /* 0x000fc40007ffe0ff */
[----:B------:R-:W-:Y:S01]  /*0760*/  IADD3 R4, PT, PT, RZ, -R4, RZ ;  /* 0x80000004ff047210 */ /* 0x000fe20007ffe0ff */
[----:B------:R-:W-:Y:S01]  /*0770*/  IMAD.IADD R14, R14, 0x1, R17 ;  /* 0x000000010e0e7824 */ /* 0x000fe200078e0211 */
[----:B------:R-:W-:Y:S01]  /*0780*/  SHF.R.U32.HI R11, RZ, 0x13, R11 ;  /* 0x00000013ff0b7819 */ /* 0x000fe2000001160b */
[----:B------:R-:W-:Y:S01]  /*0790*/  IMAD.MOV R21, RZ, RZ, -R5 ;  /* 0x000000ffff157224 */ /* 0x000fe200078e0a05 */
[----:B------:R-:W-:Y:S01]  /*07a0*/  PRMT R5, R4, 0x7710, RZ ;  /* 0x0000771004057816 */ /* 0x000fe200000000ff */
[----:B------:R-:W-:Y:S01]  /*07b0*/  IMAD.MOV.U32 R17, RZ, RZ, R20 ;  /* 0x000000ffff117224 */ /* 0x000fe200078e0014 */
[----:B------:R-:W-:Y:S01]  /*07c0*/  PRMT R11, R11, 0x9910, RZ ;  /* 0x000099100b0b7816 */ /* 0x000fe200000000ff */
[----:B------:R-:W-:Y:S01]  /*07d0*/  IMAD.U32 R4, RZ, RZ, UR4 ;  /* 0x00000004ff047e24 */ /* 0x000fe2000f8e00ff */
[----:B------:R-:W-:Y:S01]  /*07e0*/  PRMT R21, R21, 0x7710, RZ ;  /* 0x0000771015157816 */ /* 0x000fe200000000ff */
[----:B------:R-:W-:Y:S01]  /*07f0*/  IMAD R7, R17, 0x90, RZ ;  /* 0x0000009011077824 */ /* 0x000fe200078e02ff */
[C---:B------:R-:W-:Y:S01]  /*0800*/  IADD3 R5, PT, PT, R58.reuse, R5, RZ ;  /* 0x000000053a057210 */ /* 0x040fe20007ffe0ff */
[----:B------:R-:W-:Y:S01]  /*0810*/  IMAD R11, R11, 0x9, RZ ;  /* 0x000000090b0b7824 */ /* 0x000fe200078e02ff */
[----:B------:R-:W-:Y:S01]  /*0820*/  LOP3.LUT P2, RZ, R15, UR4, RZ, 0xfc, !PT ;  /* 0x000000040fff7c12 */ /* 0x000fe2000f84fcff */
[----:B------:R-:W-:Y:S01]  /*0830*/  IMAD.MOV R22, RZ, RZ, -R7 ;  /* 0x000000ffff167224 */ /* 0x000fe200078e0a07 */
[C---:B------:R-:W-:Y:S01]  /*0840*/  PRMT R20, R5.reuse, 0x9910, RZ ;  /* 0x0000991005147816 */ /* 0x040fe200000000ff */
[----:B------:R-:W-:Y:S01]  /*0850*/  IMAD.IADD R7, R58, 0x1, R21 ;  /* 0x000000013a077824 */ /* 0x000fe200078e0215 */
[----:B------:R-:W-:Y:S01]  /*0860*/  IADD3 R21, PT, PT, RZ, -R11, RZ ;  /* 0x8000000bff157210 */ /* 0x000fe20007ffe0ff */
[----:B------:R-:W-:Y:S01]  /*0870*/  VIADD R5, R5, 0xffffff79 ;  /* 0xffffff7905057836 */ /* 0x000fe20000000000 */
[----:B------:R-:W-:Y:S01]  /*0880*/  PRMT R11, R22, 0x7710, RZ ;  /* 0x00007710160b7816 */ /* 0x000fe200000000ff */
[----:B------:R-:W-:Y:S01]  /*0890*/  IMAD R17, R17, 0xc4, RZ ;  /* 0x000000c411117824 */ /* 0x000fe200078e02ff */
[----:B------:R-:W-:Y:S01]  /*08a0*/  LOP3.LUT R51, R7, 0xffff, RZ, 0xc0, !PT ;  /* 0x0000ffff07337812 */ /* 0x000fe200078ec0ff */
[----:B------:R-:W-:Y:S01]  /*08b0*/  IMAD.MOV.U32 R7, RZ, RZ, R20 ;  /* 0x000000ffff077224 */ /* 0x000fe200078e0014 */
        /* <DEDUP_REMOVED lines=8> */
[----:B------:R-:W-:Y:S01]  /*0940*/  LOP3.LUT R7, R7, 0xffff, RZ, 0xc0, !PT ;  /* 0x0000ffff07077812 */ /* 0x000fe200078ec0ff */
[C---:B------:R-:W-:Y:S01]  /*0950*/  VIADD R24, R51.reuse, UR4 ;  /* 0x0000000433187c36 */ /* 0x040fe20008000000 */
[----:B------:R-:W-:Y:S01]  /*0960*/  LOP3.LUT P1, RZ, R51, UR4, RZ, 0xfc, !PT ;  /* 0x0000000433ff7c12 */ /* 0x000fe2000f82fcff */
[----:B------:R-:W-:Y:S01]  /*0970*/  VIADD R8, R8, 0xffffff79 ;  /* 0xffffff7908087836 */ /* 0x000fe20000000000 */
[----:B------:R-:W-:Y:S01]  /*0980*/  SHF.R.U32.HI R3, RZ, 0x9, R7 ;  /* 0x00000009ff037819 */ /* 0x000fe20000011607 */
[----:B------:R-:W-:Y:S01]  /*0990*/  IMAD R7, R22, 0x39, RZ ;  /* 0x0000003916077824 */ /* 0x000fe200078e02ff */
[----:B------:R-:W-:Y:S01]  /*09a0*/  ISETP.LT.U32.OR P1, PT, R5, 0xff82, !P1 ;  /* 0x0000ff820500780c */ /* 0x000fe20004f21470 */
[----:B------:R-:W-:Y:S01]  /*09b0*/  IMAD.MOV.U32 R5, RZ, RZ, RZ ;  /* 0x000000ffff057224 */ /* 0x000fe200078e00ff */
[----:B------:R-:W-:-:S02]  /*09c0*/  IADD3 R6, PT, PT, R0, -0x87, RZ ;  /* 0xffffff7900067810 */ /* 0x000fc40007ffe0ff */
[----:B------:R-:W-:Y:S02]  /*09d0*/  LOP3.LUT R3, R3, 0xffff, RZ, 0xc0, !PT ;  /* 0x0000ffff03037812 */ /* 0x000fe400078ec0ff */
[----:B------:R-:W-:Y:S02]  /*09e0*/  LOP3.LUT R23, R7, 0xffff, RZ, 0xc0, !PT ;  /* 0x0000ffff07177812 */ /* 0x000fe400078ec0ff */
[----:B------:R-:W-:Y:S01]  /*09f0*/  LOP3.LUT R22, R6, 0xffff, RZ, 0xc0, !PT ;  /* 0x0000ffff06167812 */ /* 0x000fe200078ec0ff */
[----:B------:R-:W-:Y:S01]  /*0a00*/  IMAD.WIDE.U32 R6, R3, 0xe, R4 ;  /* 0x0000000e03067825 */ /* 0x000fe200078e0004 */
[----:B------:R-:W-:Y:S02]  /*0a10*/  SHF.R.U32.HI R3, RZ, 0x9, R23 ;  /* 0x00000009ff037819 */ /* 0x000fe40000011617 */
[----:B------:R-:W-:Y:S02]  /*0a20*/  LOP3.LUT R20, R20, 0xffff, RZ, 0xc0, !PT ;  /* 0x0000ffff14147812 */ /* 0x000fe400078ec0ff */
[----:B------:R-:W-:Y:S01]  /*0a30*/  LOP3.LUT R45, R3, 0xffff, RZ, 0xc0, !PT ;  /* 0x0000ffff032d7812 */ /* 0x000fe200078ec0ff */
[----:B------:R-:W-:Y:S01]  /*0a40*/  VIADD R3, R16, 0xffffff79 ;  /* 0xffffff7910037836 */ /* 0x000fe20000000000 */
[----:B------:R-:W-:-:S02]  /*0a50*/  LOP3.LUT R19, R19, 0xffff, RZ, 0xc0, !PT ;  /* 0x0000ffff13137812 */ /* 0x000fc400078ec0ff */
[----:B------:R-:W-:Y:S01]  /*0a60*/  ISETP.GT.U32.OR P5, PT, R24, 0xe, P1 ;  /* 0x0000000e1800780c */ /* 0x000fe20000fa4470 */
[----:B------:R-:W-:Y:S01]  /*0a70*/  IMAD.WIDE.U32 R44, R45, 0xe, R4 ;  /* 0x0000000e2d2c7825 */ /* 0x000fe200078e0004 */
[----:B------:R-:W-:Y:S02]  /*0a80*/  ISETP.LT.U32.OR P1, PT, R22, 0xff82, !P2 ;  /* 0x0000ff821600780c */ /* 0x000fe40005721470 */
[----:B------:R-:W-:Y:S02]  /*0a90*/  IADD3 R51, P3, P4, R51, R6, R20 ;  /* 0x0000000633337210 */ /* 0x000fe40007c7e014 */
[----:B------:R-:W-:Y:S02]  /*0aa0*/  LOP3.LUT R6, R3, 0xffff, RZ, 0xc0, !PT ;  /* 0x0000ffff03067812 */ /* 0x000fe400078ec0ff */
[----:B------:R-:W-:Y:S02]  /*0ab0*/  LOP3.LUT P2, RZ, R19, UR4, RZ, 0xfc, !PT ;  /* 0x0000000413ff7c12 */ /* 0x000fe4000f84fcff */
[C---:B------:R-:W-:Y:S01]  /*0ac0*/  PRMT R20, R11.reuse, 0x9910, RZ ;  /* 0x000099100b147816 */ /* 0x040fe200000000ff */
[----:B------:R-:W-:Y:S01]  /*0ad0*/  VIADD R11, R11, 0xffffff79 ;  /* 0xffffff790b0b7836 */ /* 0x000fe20000000000 */
[----:B------:R-:W-:-:S02]  /*0ae0*/  ISETP.LT.U32.OR P2, PT, R6, 0xff82, !P2 ;  /* 0x0000ff820600780c */ /* 0x000fc40005741470 */
[----:B------:R-:W-:Y:S02]  /*0af0*/  MOV R6, R20 ;  /* 0x0000001400067202 */ /* 0x000fe40000000f00 */
[----:B------:R-:W-:Y:S02]  /*0b00*/  IADD3.X R52, PT, PT, RZ, R7, RZ, P3, P4 ;  /* 0x00000007ff347210 */ /* 0x000fe40001fe84ff */
[----:B------:R-:W-:Y:S01]  /*0b10*/  PRMT R7, R9, 0x9910, RZ ;  /* 0x0000991009077816 */ /* 0x000fe200000000ff */
[----:B------:R-:W-:Y:S01]  /*0b20*/  IMAD R6, R6, 0x39, RZ ;  /* 0x0000003906067824 */ /* 0x000fe200078e02ff */
[----:B------:R-:W-:Y:S02]  /*0b30*/  LOP3.LUT R21, R21, 0xffff, RZ, 0xc0, !PT ;  /* 0x0000ffff15157812 */ /* 0x000fe400078ec0ff */
[----:B------:R-:W-:Y:S02]  /*0b40*/  LOP3.LUT R14, R14, 0xffff, RZ, 0xc0, !PT ;  /* 0x0000ffff0e0e7812 */ /* 0x000fe400078ec0ff */
[----:B------:R-:W-:Y:S01]  /*0b50*/  PRMT R20, R0, 0x9910, RZ ;  /* 0x0000991000147816 */ /* 0x000fe200000000ff */
[----:B------:R-:W-:Y:S01]  /*0b60*/  IMAD R0, R7, 0x39, RZ ;  /* 0x0000003907007824 */ /* 0x000fe200078e02ff */
[----:B------:R-:W-:-:S02]  /*0b70*/  PRMT R16, R16, 0x9910, RZ ;  /* 0x0000991010107816 */ /* 0x000fc400000000ff */
[----:B------:R-:W-:Y:S01]  /*0b80*/  IADD3 R3, P3, P4, R14, R44, R21 ;  /* 0x0000002c0e037210 */ /* 0x000fe20007c7e015 */
[----:B------:R-:W-:Y:S01]  /*0b90*/  IMAD.MOV.U32 R7, RZ, RZ, R20 ;  /* 0x000000ffff077224 */ /* 0x000fe200078e0014 */
[----:B------:R-:W-:Y:S01]  /*0ba0*/  LOP3.LUT R20, R6, 0xffff, RZ, 0xc0, !PT ;  /* 0x0000ffff06147812 */ /* 0x000fe200078ec0ff */
[----:B------:R-:W-:Y:S01]  /*0bb0*/  IMAD.MOV.U32 R6, RZ, RZ, R16 ;  /* 0x000000ffff067224 */ /* 0x000fe200078e0010 */
[----:B------:R-:W-:Y:S02]  /*0bc0*/  IADD3.X R44, PT, PT, RZ, R45, RZ, P3, P4 ;  /* 0x0000002dff2c7210 */ /* 0x000fe40001fe84ff */
[----:B------:R-:W-:Y:S01]  /*0bd0*/  LOP3.LUT R45, R13, 0xffff, RZ, 0xc0, !PT ;  /* 0x0000ffff0d2d7812 */ /* 0x000fe200078ec0ff */
[----:B------:R-:W-:Y:S01]  /*0be0*/  IMAD R6, R6, 0x39, RZ ;  /* 0x0000003906067824 */ /* 0x000fe200078e02ff */
[----:B------:R-:W-:Y:S02]  /*0bf0*/  SHF.R.U32.HI R13, RZ, 0x9, R20 ;  /* 0x00000009ff0d7819 */ /* 0x000fe40000011614 */
[----:B------:R-:W-:Y:S01]  /*0c00*/  LOP3.LUT R16, R0, 0xffff, RZ, 0xc0, !PT ;  /* 0x0000ffff00107812 */ /* 0x000fe200078ec0ff */
[----:B------:R-:W-:Y:S01]  /*0c10*/  IMAD R0, R7, 0x39, RZ ;  /* 0x0000003907007824 */ /* 0x000fe200078e02ff */
[----:B------:R-:W-:-:S02]  /*0c20*/  LOP3.LUT R13, R13, 0xffff, RZ, 0xc0, !PT ;  /* 0x0000ffff0d0d7812 */ /* 0x000fc400078ec0ff */
[----:B------:R-:W-:Y:S02]  /*0c30*/  SHF.R.U32.HI R7, RZ, 0x9, R16 ;  /* 0x00000009ff077819 */ /* 0x000fe40000011610 */
[----:B------:R-:W-:Y:S02]  /*0c40*/  LOP3.LUT R6, R6, 0xffff, RZ, 0xc0, !PT ;  /* 0x0000ffff06067812 */ /* 0x000fe400078ec0ff */
[----:B------:R-:W-:Y:S01]  /*0c50*/  LOP3.LUT R20, R17, 0xffff, RZ, 0xc0, !PT ;  /* 0x0000ffff11147812 */ /* 0x000fe200078ec0ff */
[----:B------:R-:W-:Y:S01]  /*0c60*/  IMAD.WIDE.U32 R16, R13, 0xe, R4 ;  /* 0x0000000e0d107825 */ /* 0x000fe200078e0004 */
[----:B------:R-:W-:Y:S02]  /*0c70*/  LOP3.LUT R0, R0, 0xffff, RZ, 0xc0, !PT ;  /* 0x0000ffff00007812 */ /* 0x000fe400078ec0ff */
[----:B------:R-:W-:Y:S02]  /*0c80*/  LOP3.LUT R7, R7, 0xffff, RZ, 0xc0, !PT ;  /* 0x0000ffff07077812 */ /* 0x000fe400078ec0ff */
[----:B------:R-:W-:-:S02]  /*0c90*/  LOP3.LUT R21, R18, 0xffff, RZ, 0xc0, !PT ;  /* 0x0000ffff12157812 */ /* 0x000fc400078ec0ff */
[----:B------:R-:W-:Y:S01]  /*0ca0*/  SHF.R.U32.HI R18, RZ, 0x9, R6 ;  /* 0x00000009ff127819 */ /* 0x000fe20000011606 */
[----:B------:R-:W-:Y:S01]  /*0cb0*/  IMAD.WIDE.U32 R6, R7, 0xe, R4 ;  /* 0x0000000e07067825 */ /* 0x000fe200078e0004 */
[----:B------:R-:W-:Y:S02]  /*0cc0*/  SHF.R.U32.HI R13, RZ, 0x9, R0 ;  /* 0x00000009ff0d7819 */ /* 0x000fe40000011600 */
[----:B------:R-:W-:Y:S02]  /*0cd0*/  IADD3 R0, P3, P4, R21, R16, R20 ;  /* 0x0000001015007210 */ /* 0x000fe40007c7e014 */
[----:B------:R-:W-:Y:S02]  /*0ce0*/  LOP3.LUT R25, R18, 0xffff, RZ, 0xc0, !PT ;  /* 0x0000ffff12197812 */ /* 0x000fe400078ec0ff */
[----:B------:R-:W-:Y:S02]  /*0cf0*/  LOP3.LUT R23, R12, 0xffff, RZ, 0xc0, !PT ;  /* 0x0000ffff0c177812 */ /* 0x000fe400078ec0ff */
[----:B------:R-:W-:Y:S01]  /*0d00*/  LOP3.LUT R27, R13, 0xffff, RZ, 0xc0, !PT ;  /* 0x0000ffff0d1b7812 */ /* 0x000fe200078ec0ff */
[----:B------:R-:W-:Y:S01]  /*0d10*/  IMAD.WIDE.U32 R12, R25, 0xe, R4 ;  /* 0x0000000e190c7825 */ /* 0x000fe200078e0004 */
[----:B------:R-:W-:-:S02]  /*0d20*/  IADD3.X R17, PT, PT, RZ, R17, RZ, P3, P4 ;  /* 0x00000011ff117210 */ /* 0x000fc40001fe84ff */
[----:B------:R-:W-:Y:S01]  /*0d30*/  IADD3 R45, P3, P4, R23, R6, R45 ;  /* 0x00000006172d7210 */ /* 0x000fe20007c7e02d */
[----:B------:R-:W-:Y:S01]  /*0d40*/  IMAD.WIDE.U32 R4, R27, 0xe, R4 ;  /* 0x0000000e1b047825 */ /* 0x000fe200078e0004 */
[----:B------:R-:W-:Y:S02]  /*0d50*/  LOP3.LUT R10, R10, 0xffff, RZ, 0xc0, !PT ;  /* 0x0000ffff0a0a7812 */ /* 0x000fe400078ec0ff */
[----:B------:R-:W-:Y:S02]  /*0d60*/  P2R R59, PR, RZ, 0x20 ;  /* 0x00000020ff3b7803 */ /* 0x000fe40000000000 */
[----:B------:R-:W-:Y:S02]  /*0d70*/  IADD3.X R46, PT, PT, RZ, R7, RZ, P3, P4 ;  /* 0x00000007ff2e7210 */ /* 0x000fe40001fe84ff */
[C---:B------:R-:W-:Y:S01]  /*0d80*/  IADD3 R47, P4, P5, R19.reuse, R12, R10 ;  /* 0x0000000c132f7210 */ /* 0x040fe20007d9e00a */
[----:B------:R-:W-:Y:S01]  /*0d90*/  VIADD R19, R19, UR4 ;  /* 0x0000000413137c36 */ /* 0x000fe20008000000 */
[----:B------:R-:W-:-:S02]  /*0da0*/  LOP3.LUT R2, R2, 0xffff, RZ, 0xc0, !PT ;  /* 0x0000ffff02027812 */ /* 0x000fc400078ec0ff */
[----:B------:R-:W-:Y:S02]  /*0db0*/  IADD3.X R48, PT, PT, RZ, R13, RZ, P4, P5 ;  /* 0x0000000dff307210 */ /* 0x000fe400027ea4ff */
[----:B------:R-:W-:Y:S02]  /*0dc0*/  IADD3 R49, P4, P5, R15, R4, R2 ;  /* 0x000000040f317210 */ /* 0x000fe40007d9e002 */
[----:B------:R-:W-:Y:S02]  /*0dd0*/  IADD3 R9, PT, PT, R9, -0x87, RZ ;  /* 0xffffff7909097810 */ /* 0x000fe40007ffe0ff */
[----:B------:R-:W-:Y:S01]  /*0de0*/  IADD3.X R50, PT, PT, RZ, R5, RZ, P4, P5 ;  /* 0x00000005ff327210 */ /* 0x000fe200027ea4ff */
[----:B------:R-:W-:Y:S01]  /*0df0*/  IMAD.MOV.U32 R5, RZ, RZ, RZ ;  /* 0x000000ffff057224 */ /* 0x000fe200078e00ff */
[----:B------:R-:W-:Y:S02]  /*0e00*/  LOP3.LUT R9, R9, 0xffff, RZ, 0xc0, !PT ;  /* 0x0000ffff09097812 */ /* 0x000fe400078ec0ff */
[C---:B------:R-:W-:Y:S01]  /*0e10*/  LOP3.LUT P3, RZ, R23.reuse, UR4, RZ, 0xfc, !PT ;  /* 0x0000000417ff7c12 */ /* 0x040fe2000f86fcff */
[----:B------:R-:W-:Y:S01]  /*0e20*/  VIADD R23, R23, UR4 ;  /* 0x0000000417177c36 */ /* 0x000fe20008000000 */
[----:B------:R-:W-:-:S02]  /*0e30*/  LOP3.LUT R8, R8, 0xffff, RZ, 0xc0, !PT ;  /* 0x0000ffff08087812 */ /* 0x000fc400078ec0ff */
[----:B------:R-:W-:Y:S02]  /*0e40*/  LOP3.LUT P4, RZ, R14, UR4, RZ, 0xfc, !PT ;  /* 0x000000040eff7c12 */ /* 0x000fe4000f88fcff */
[----:B------:R-:W-:Y:S02]  /*0e50*/  LOP3.LUT R11, R11, 0xffff, RZ, 0xc0, !PT ;  /* 0x0000ffff0b0b7812 */ /* 0x000fe400078ec0ff */
[C---:B------:R-:W-:Y:S01]  /*0e60*/  LOP3.LUT P5, RZ, R21.reuse, UR4, RZ, 0xfc, !PT ;  /* 0x0000000415ff7c12 */ /* 0x040fe2000f8afcff */
[----:B------:R-:W-:Y:S01]  /*0e70*/  VIADD R21, R21, UR4 ;  /* 0x0000000415157c36 */ /* 0x000fe20008000000 */
[----:B------:R-:W-:Y:S02]  /*0e80*/  ISETP.LT.U32.OR P3, PT, R9, 0xff82, !P3 ;  /* 0x0000ff820900780c */ /* 0x000fe40005f61470 */
[----:B------:R-:W-:Y:S02]  /*0e90*/  IADD3 R15, PT, PT, R15, UR4, RZ ;  /* 0x000000040f0f7c10 */ /* 0x000fe4000fffe0ff */
[----:B------:R-:W-:-:S02]  /*0ea0*/  ISETP.LT.U32.OR P4, PT, R8, 0xff82, !P4 ;  /* 0x0000ff820800780c */ /* 0x000fc40006781470 */
[----:B------:R-:W-:Y:S02]  /*0eb0*/  ISETP.LT.U32.OR P5, PT, R11, 0xff82, !P5 ;  /* 0x0000ff820b00780c */ /* 0x000fe40006fa1470 */
[----:B------:R-:W-:Y:S01]  /*0ec0*/  IADD3 R14, PT, PT, R14, UR4, RZ ;  /* 0x000000040e0e7c10 */ /* 0x000fe2000fffe0ff */
[----:B------:R-:W-:Y:S01]  /*0ed0*/  UMOV UR4, URZ ;  /* 0x000000ff00047c82 */ /* 0x000fe20008000000 */
[----:B------:R-:W-:Y:S02]  /*0ee0*/  ISETP.GT.U32.OR P1, PT, R15, 0xe, P1 ;  /* 0x0000000e0f00780c */ /* 0x000fe40000f24470 */
[----:B------:R-:W-:Y:S02]  /*0ef0*/  ISETP.GT.U32.OR P2, PT, R19, 0xe, P2 ;  /* 0x0000000e1300780c */ /* 0x000fe40001744470 */
[----:B------:R-:W-:Y:S02]  /*0f00*/  ISETP.GT.U32.OR P3, PT, R23, 0xe, P3 ;  /* 0x0000000e1700780c */ /* 0x000fe40001f64470 */
[----:B------:R-:W-:-:S02]  /*0f10*/  ISETP.GT.U32.OR P4, PT, R14, 0xe, P4 ;  /* 0x0000000e0e00780c */ /* 0x000fc40002784470 */
[----:B------:R-:W-:Y:S02]  /*0f20*/  ISETP.GT.U32.OR P5, PT, R21, 0xe, P5 ;  /* 0x0000000e1500780c */ /* 0x000fe40002fa4470 */
[----:B------:R-:W-:Y:S02]  /*0f30*/  SHF.L.U64.HI R52, R51, 0x2, R52 ;  /* 0x0000000233347819 */ /* 0x000fe40000010234 */
[----:B------:R-:W-:Y:S02]  /*0f40*/  SHF.L.U64.HI R44, R3, 0x2, R44 ;  /* 0x00000002032c7819 */ /* 0x000fe4000001022c */
[----:B------:R-:W-:Y:S02]  /*0f50*/  SHF.L.U64.HI R2, R0, 0x2, R17 ;  /* 0x0000000200027819 */ /* 0x000fe40000010211 */
[----:B------:R-:W-:Y:S02]  /*0f60*/  SHF.L.U64.HI R46, R45, 0x2, R46 ;  /* 0x000000022d2e7819 */ /* 0x000fe4000001022e */
[----:B------:R-:W-:-:S02]  /*0f70*/  SHF.L.U64.HI R48, R47, 0x2, R48 ;  /* 0x000000022f307819 */ /* 0x000fc40000010230 */
[----:B------:R-:W-:-:S07]  /*0f80*/  SHF.L.U64.HI R50, R49, 0x2, R50 ;  /* 0x0000000231327819 */ /* 0x000fce0000010232 */
.L_x_15:
[----:B------:R-:W-:Y:S01]  /*0f90*/  BAR.SYNC.DEFER_BLOCKING 0x0 ;  /* 0x0000000000007b1d */ /* 0x000fe20000010000 */
[----:B------:R-:W-:-:S05]  /*0fa0*/  ISETP.GT.U32.AND P6, PT, R58, 0x23f, PT ;  /* 0x0000023f3a00780c */ /* 0x000fca0003fc4070 */
[----:B------:R-:W-:Y:S08]  /*0fb0*/  BSSY.RECONVERGENT B0, `(.L_x_13) ;  /* 0x000002c000007945 */ /* 0x000ff00003800200 */
[----:B------:R-:W-:Y:S05]  /*0fc0*/  @P6 BRA `(.L_x_14) ;  /* 0x0000000000a86947 */ /* 0x000fea0003800000 */
[----:B------:R-:W-:Y:S01]  /*0fd0*/  P2R R11, PR, RZ, 0x1 ;  /* 0x00000001ff0b7803 */ /* 0x000fe20000000000 */
[----:B------:R-:W-:Y:S01]  /*0fe0*/  HFMA2 R4, -RZ, RZ, 0, 0 ;  /* 0x00000000ff047431 */ /* 0x000fe200000001ff */
[----:B------:R-:W-:Y:S01]  /*0ff0*/  ISETP.NE.AND P0, PT, R59, RZ, PT ;  /* 0x000000ff3b00720c */ /* 0x000fe20003f05270 */
[----:B------:R-:W-:-:S12]  /*1000*/  IMAD.MOV.U32 R10, RZ, RZ, RZ ;  /* 0x000000ffff0a7224 */ /* 0x000fd800078e00ff */
[----:B------:R-:W-:-:S04]  /*1010*/  @!P0 LEA R6, P6, R51, UR7, 0x2 ;  /* 0x0000000733068c11 */ /* 0x000fc8000f8c10ff */
[----:B------:R-:W-:Y:S02]  /*1020*/  @!P0 IADD3.X R7, PT, PT, R52, UR5, RZ, P6, !PT ;  /* 0x0000000534078c10 */ /* 0x000fe4000b7fe4ff */
[----:B------:R-:W-:-:S03]  /*1030*/  @!P1 LEA R8, P6, R49, UR7, 0x2 ;  /* 0x0000000731089c11 */ /* 0x000fc6000f8c10ff */
[----:B------:R-:W2:Y:S01]  /*1040*/  @!P0 LDG.E.CONSTANT R4, desc[UR10][R6.64] ;  /* 0x0000000a06048981 */ /* 0x000ea2000c1e9900 */
[----:B------:R-:W-:-:S05]  /*1050*/  @!P1 IADD3.X R9, PT, PT, R50, UR5, RZ, P6, !PT ;  /* 0x0000000532099c10 */ /* 0x000fca000b7fe4ff */
[----:B------:R-:W3:Y:S01]  /*1060*/  @!P1 LDG.E.CONSTANT R10, desc[UR10][R8.64] ;  /* 0x0000000a080a9981 */ /* 0x000ee2000c1e9900 */
[----:B------:R-:W0:Y:S01]  /*1070*/  S2UR UR8, SR_CgaCtaId ;  /* 0x00000000000879c3 */ /* 0x000e220000008800 */
[----:B------:R-:W-:Y:S01]  /*1080*/  UMOV UR6, 0x400 ;  /* 0x0000040000067882 */ /* 0x000fe20000000000 */
[----:B------:R-:W-:Y:S01]  /*1090*/  ISETP.NE.AND P0, PT, R11, RZ, PT ;  /* 0x000000ff0b00720c */ /* 0x000fe20003f05270 */
[----:B0-----:R-:W-:-:S06]  /*10a0*/  ULEA UR6, UR8, UR6, 0x18 ;  /* 0x0000000608067291 */ /* 0x001fcc000f8ec0ff */
[----:B------:R-:W-:-:S05]  /*10b0*/  IMAD.U32 R55, RZ, RZ, UR6 ;  /* 0x00000006ff377e24 */ /* 0x000fca000f8e00ff */
[C---:B------:R-:W-:Y:S02]  /*10c0*/  LEA R11, R58.reuse, R55, 0x2 ;  /* 0x000000373a0b7211 */ /* 0x040fe400078e10ff */
[----:B------:R-:W-:-:S03]  /*10d0*/  ISETP.GT.U32.AND P6, PT, R58, 0x23d, PT ;  /* 0x0000023d3a00780c */ /* 0x000fc60003fc4070 */
[----:B--2---:R0:W-:Y:S04]  /*10e0*/  STS [R11], R4 ;  /* 0x000000040b007388 */ /* 0x0041e80000000800 */
[----:B---3--:R0:W-:Y:S06]  /*10f0*/  STS [R11+0x4], R10 ;  /* 0x0000040a0b007388 */ /* 0x0081ec0000000800 */
[----:B------:R-:W-:Y:S05]  /*1100*/  @P6 BRA `(.L_x_14) ;  /* 0x0000000000586947 */ /* 0x000fea0003800000 */
[----:B------:R-:W-:Y:S01]  /*1110*/  @!P2 LEA R6, P6, R47, UR7, 0x2 ;  /* 0x000000072f06ac11 */ /* 0x000fe2000f8c10ff */
[----:B0-----:R-:W-:Y:S02]  /*1120*/  IMAD.MOV.U32 R4, RZ, RZ, RZ ;  /* 0x000000ffff047224 */ /* 0x001fe400078e00ff */
[----:B------:R-:W-:Y:S01]  /*1130*/  IMAD.MOV.U32 R8, RZ, RZ, RZ ;  /* 0x000000ffff087224 */ /* 0x000fe200078e00ff */
[----:B------:R-:W-:Y:S02]  /*1140*/  @!P2 IADD3.X R7, PT, PT, R48, UR5, RZ, P6, !PT ;  /* 0x000000053007ac10 */ /* 0x000fe4000b7fe4ff */
[----:B------:R-:W-:-:S03]  /*1150*/  @!P3 LEA R12, P6, R45, UR7, 0x2 ;  /* 0x000000072d0cbc11 */ /* 0x000fc6000f8c10ff */
[----:B------:R-:W2:Y:S01]  /*1160*/  @!P2 LDG.E.CONSTANT R4, desc[UR10][R6.64] ;  /* 0x0000000a0604a981 */ /* 0x000ea2000c1e9900 */
[----:B------:R-:W-:-:S05]  /*1170*/  @!P3 IADD3.X R13, PT, PT, R46, UR5, RZ, P6, !PT ;  /* 0x000000052e0dbc10 */ /* 0x000fca000b7fe4ff */
[----:B------:R-:W3:Y:S01]  /*1180*/  @!P3 LDG.E.CONSTANT R8, desc[UR10][R12.64] ;  /* 0x0000000a0c08b981 */ /* 0x000ee2000c1e9900 */
[----:B------:R-:W-:-:S03]  /*1190*/  ISETP.GT.U32.AND P6, PT, R58, 0x23b, PT ;  /* 0x0000023b3a00780c */ /* 0x000fc60003fc4070 */
[----:B--2---:R1:W-:Y:S04]  /*11a0*/  STS [R11+0x8], R4 ;  /* 0x000008040b007388 */ /* 0x0043e80000000800 */
[----:B---3--:R1:W-:Y:S06]  /*11b0*/  STS [R11+0xc], R8 ;  /* 0x00000c080b007388 */ /* 0x0083ec0000000800 */
[----:B------:R-:W-:Y:S05]  /*11c0*/  @P6 BRA `(.L_x_14) ;  /* 0x0000000000286947 */ /* 0x000fea0003800000 */
[----:B------:R-:W-:Y:S01]  /*11d0*/  @!P4 LEA R6, P6, R3, UR7, 0x2 ;  /* 0x000000070306cc11 */ /* 0x000fe2000f8c10ff */
[----:B-1----:R-:W-:Y:S01]  /*11e0*/  IMAD.MOV.U32 R8, RZ, RZ, RZ ;  /* 0x000000ffff087224 */ /* 0x002fe200078e00ff */
[----:B------:R-:W-:Y:S02]  /*11f0*/  MOV R4, RZ ;  /* 0x000000ff00047202 */ /* 0x000fe40000000f00 */
[----:B------:R-:W-:Y:S02]  /*1200*/  @!P4 IADD3.X R7, PT, PT, R44, UR5, RZ, P6, !PT ;  /* 0x000000052c07cc10 */ /* 0x000fe4000b7fe4ff */
[----:B------:R-:W-:-:S03]  /*1210*/  @!P5 LEA R12, P6, R0, UR7, 0x2 ;  /* 0x00000007000cdc11 */ /* 0x000fc6000f8c10ff */
[----:B------:R-:W2:Y:S01]  /*1220*/  @!P4 LDG.E.CONSTANT R4, desc[UR10][R6.64] ;  /* 0x0000000a0604c981 */ /* 0x000ea2000c1e9900 */
[----:B------:R-:W-:-:S05]  /*1230*/  @!P5 IADD3.X R13, PT, PT, R2, UR5, RZ, P6, !PT ;  /* 0x00000005020ddc10 */ /* 0x000fca000b7fe4ff */
[----:B------:R-:W3:Y:S04]  /*1240*/  @!P5 LDG.E.CONSTANT R8, desc[UR10][R12.64] ;  /* 0x0000000a0c08d981 */ /* 0x000ee8000c1e9900 */
[----:B--2---:R2:W-:Y:S04]  /*1250*/  STS [R11+0x10], R4 ;  /* 0x000010040b007388 */ /* 0x0045e80000000800 */
[----:B---3--:R2:W-:Y:S02]  /*1260*/  STS [R11+0x14], R8 ;  /* 0x000014080b007388 */ /* 0x0085e40000000800 */
.L_x_14:
[----:B------:R-:W-:Y:S05]  /*1270*/  BSYNC.RECONVERGENT B0 ;  /* 0x0000000000007941 */ /* 0x000fea0003800200 */
.L_x_13:
[----:B------:R-:W3:Y:S02]  /*1280*/  @!P0 LDC.64 R6, c[0x0][0x388] ;  /* 0x0000e200ff068b82 */ /* 0x000ee40000000a00 */
[----:B---3--:R-:W-:-:S06]  /*1290*/  @!P0 IMAD.WIDE.U32 R6, R57, 0x4, R6 ;  /* 0x0000000439068825 */ /* 0x008fcc00078e0006 */
[----:B------:R-:W3:Y:S01]  /*12a0*/  @!P0 LDG.E.CONSTANT R6, desc[UR10][R6.64] ;  /* 0x0000000a06068981 */ /* 0x000ee2000c1e9900 */
[----:B012---:R-:W-:Y:S01]  /*12b0*/  @!P0 MOV R4, 0x400 ;  /* 0x0000040000048802 */ /* 0x007fe20000000f00 */
[----:B------:R-:W-:Y:S01]  /*12c0*/  UIADD3 UR7, UP0, UPT, UR7, 0xc40, URZ ;  /* 0x00000c4007077890 */ /* 0x000fe2000ff1e0ff */
[----:B------:R-:W-:Y:S01]  /*12d0*/  VIADD R57, R57, 0x24 ;  /* 0x0000002439397836 */ /* 0x000fe20000000000 */
[----:B------:R-:W0:Y:S01]  /*12e0*/  @!P0 S2R R53, SR_TID.Y ;  /* 0x0000000000358919 */ /* 0x000e220000002200 */
[----:B------:R-:W-:Y:S01]  /*12f0*/  UIADD3 UR4, UPT, UPT, UR4, 0x1, URZ ;  /* 0x0000000104047890 */ /* 0x000fe2000fffe0ff */
[----:B------:R-:W-:Y:S01]  /*1300*/  @!P0 VIADD R4, R4, 0x900 ;  /* 0x0000090004048836 */ /* 0x000fe20000000000 */
[----:B------:R-:W-:Y:S01]  /*1310*/  UIADD3.X UR5, UPT, UPT, URZ, UR5, URZ, UP0, !UPT ;  /* 0x00000005ff057290 */ /* 0x000fe200087fe4ff */
[----:B------:R-:W0:Y:S01]  /*1320*/  @!P0 S2R R8, SR_TID.X ;  /* 0x0000000000088919 */ /* 0x000e220000002100 */
[----:B------:R-:W-:Y:S01]  /*1330*/  UISETP.NE.AND UP0, UPT, UR4, 0x8, UPT ;  /* 0x000000080400788c */ /* 0x000fe2000bf05270 */
[----:B------:R-:W1:Y:S01]  /*1340*/  @!P0 S2R R11, SR_CgaCtaId ;  /* 0x00000000000b8919 */ /* 0x000e620000008800 */
[----:B0-----:R-:W-:Y:S01]  /*1350*/  @!P0 IMAD R9, R53, 0x6, R8 ;  /* 0x0000000635098824 */ /* 0x001fe200078e0208 */
[----:B-1----:R-:W-:-:S04]  /*1360*/  @!P0 LEA R4, R11, R4, 0x18 ;  /* 0x000000040b048211 */ /* 0x002fc800078ec0ff */
[----:B------:R-:W-:-:S05]  /*1370*/  @!P0 LEA R9, R9, R4, 0x2 ;  /* 0x0000000409098211 */ /* 0x000fca00078e10ff */
[----:B---3--:R-:W-:Y:S01]  /*1380*/  @!P0 STS [R9], R6 ;  /* 0x0000000609008388 */ /* 0x008fe20000000800 */
[----:B------:R-:W-:Y:S06]  /*1390*/  BAR.SYNC.DEFER_BLOCKING 0x0 ;  /* 0x0000000000007b1d */ /* 0x000fec0000010000 */
[----:B------:R-:W-:Y:S04]  /*13a0*/  LDS R4, [R54] ;  /* 0x0000000036047984 */ /* 0x000fe80000000800 */
[----:B------:R-:W0:Y:S04]  /*13b0*/  LDS.128 R16, [R55+0x900] ;  /* 0x0009000037107984 */ /* 0x000e280000000c00 */
[----:B------:R-:W1:Y:S04]  /*13c0*/  LDS R10, [R54+0x24] ;  /* 0x00002400360a7984 */ /* 0x000e680000000800 */
[----:B------:R-:W2:Y:S04]  /*13d0*/  LDS.128 R20, [R55+0x990] ;  /* 0x0009900037147984 */ /* 0x000ea80000000c00 */
[----:B------:R-:W-:Y:S04]  /*13e0*/  LDS R7, [R54+0x48] ;  /* 0x0000480036077984 */ /* 0x000fe80000000800 */
[----:B------:R-:W3:Y:S04]  /*13f0*/  LDS.128 R24, [R55+0x910] ;  /* 0x0009100037187984 */ /* 0x000ee80000000c00 */
[----:B------:R-:W-:Y:S04]  /*1400*/  LDS R8, [R54+0x240] ;  /* 0x0002400036087984 */ /* 0x000fe80000000800 */
[----:B------:R-:W4:Y:S04]  /*1410*/  LDS.128 R28, [R55+0x920] ;  /* 0x00092000371c7984 */ /* 0x000f280000000c00 */
[----:B------:R-:W5:Y:S04]  /*1420*/  LDS.128 R32, [R55+0x9a0] ;  /* 0x0009a00037207984 */ /* 0x000f680000000c00 */
[----:B------:R-:W5:Y:S04]  /*1430*/  LDS.128 R36, [R55+0x9b0] ;  /* 0x0009b00037247984 */ /* 0x000f680000000c00 */
[----:B------:R-:W-:Y:S01]  /*1440*/  LDS R12, [R54+0x288] ;  /* 0x00028800360c7984 */ /* 0x000fe20000000800 */
[----:B0-----:R-:W-:-:S03]  /*1450*/  FFMA R5, R4, R16, R5 ;  /* 0x0000001004057223 */ /* 0x001fc60000000005 */
[----:B------:R-:W-:Y:S01]  /*1460*/  LDS R14, [R54+0x4] ;  /* 0x00000400360e7984 */ /* 0x000fe20000000800 */
[----:B-1----:R-:W-:-:S03]  /*1470*/  FFMA R6, R10, R19, R5 ;  /* 0x000000130a067223 */ /* 0x002fc60000000005 */
[----:B------:R-:W-:Y:S01]  /*1480*/  LDS R19, [R54+0x244] ;  /* 0x0002440036137984 */ /* 0x000fe20000000800 */
[----:B--2---:R-:W-:-:S03]  /*1490*/  FFMA R20, R4, R20, R43 ;  /* 0x0000001404147223 */ /* 0x004fc6000000002b */
[----:B------:R-:W-:Y:S01]  /*14a0*/  LDS.128 R40, [R55+0x930] ;  /* 0x0009300037287984 */ /* 0x000fe20000000c00 */
[----:B------:R-:W-:-:S03]  /*14b0*/  FFMA R20, R10, R23, R20 ;  /* 0x000000170a147223 */ /* 0x000fc60000000014 */
[----:B------:R-:W0:Y:S01]  /*14c0*/  LDS R10, [R54+0x264] ;  /* 0x00026400360a7984 */ /* 0x000e220000000800 */
[----:B---3--:R-:W-:-:S03]  /*14d0*/  FFMA R5, R7, R26, R6 ;  /* 0x0000001a07057223 */ /* 0x008fc60000000006 */
[----:B------:R-:W-:Y:S01]  /*14e0*/  LDS R23, [R54+0x8] ;  /* 0x0000080036177984 */ /* 0x000fe20000000800 */
[C---:B----4-:R-:W-:Y:S01]  /*14f0*/  FFMA R29, R8.reuse, R29, R5 ;  /* 0x0000001d081d7223 */ /* 0x050fe20000000005 */
[----:B-----5:R-:W-:Y:S02]  /*1500*/  FFMA R9, R7, R34, R20 ;  /* 0x0000002207097223 */ /* 0x020fe40000000014 */
[----:B------:R-:W1:Y:S02]  /*1510*/  LDS.128 R4, [R55+0x9c0] ;  /* 0x0009c00037047984 */ /* 0x000e640000000c00 */
[----:B------:R-:W-:Y:S02]  /*1520*/  FFMA R37, R8, R37, R9 ;  /* 0x0000002508257223 */ /* 0x000fe40000000009 */
[----:B------:R-:W2:Y:S04]  /*1530*/  LDS R9, [R54+0x28] ;  /* 0x0000280036097984 */ /* 0x000ea80000000800 */
[----:B------:R-:W3:Y:S04]  /*1540*/  LDS R8, [R54+0x4c] ;  /* 0x00004c0036087984 */ /* 0x000ee80000000800 */
[----:B------:R-:W-:Y:S01]  /*1550*/  LDS R20, [R54+0x248] ;  /* 0x0002480036147984 */ /* 0x000fe20000000800 */
[----:B0-----:R-:W-:-:S04]  /*1560*/  FFMA R29, R10, R40, R29 ;  /* 0x000000280a1d7223 */ /* 0x001fc8000000001d */
[----:B------:R-:W-:Y:S01]  /*1570*/  FFMA R29, R12, R43, R29 ;  /* 0x0000002b0c1d7223 */ /* 0x000fe2000000001d */
[----:B-1----:R-:W-:-:S03]  /*1580*/  FFMA R4, R10, R4, R37 ;  /* 0x000000040a047223 */ /* 0x002fc60000000025 */
[----:B------:R-:W-:Y:S01]  /*1590*/  FFMA R10, R14, R17, R29 ;  /* 0x000000110e0a7223 */ /* 0x000fe2000000001d */
[----:B------:R-:W-:Y:S01]  /*15a0*/  LDS R37, [R54+0x4c8] ;  /* 0x0004c80036257984 */ /* 0x000fe20000000800 */
[----:B------:R-:W-:Y:S02]  /*15b0*/  FFMA R4, R12, R7, R4 ;  /* 0x000000070c047223 */ /* 0x000fe40000000004 */
[C---:B--2---:R-:W-:Y:S01]  /*15c0*/  FFMA R7, R9.reuse, R24, R10 ;  /* 0x0000001809077223 */ /* 0x044fe2000000000a */
[----:B------:R-:W-:Y:S01]  /*15d0*/  LDS R17, [R54+0x28c] ;  /* 0x00028c0036117984 */ /* 0x000fe20000000800 */
[----:B------:R-:W-:Y:S02]  /*15e0*/  FFMA R21, R14, R21, R4 ;  /* 0x000000150e157223 */ /* 0x000fe40000000004 */
[----:B---3--:R-:W-:Y:S01]  /*15f0*/  FFMA R16, R8, R27, R7 ;  /* 0x0000001b08107223 */ /* 0x008fe20000000007 */
[----:B------:R-:W0:Y:S01]  /*1600*/  LDS R4, [R54+0x268] ;  /* 0x0002680036047984 */ /* 0x000e220000000800 */
[----:B------:R-:W-:-:S02]  /*1610*/  FFMA R32, R9, R32, R21 ;  /* 0x0000002009207223 */ /* 0x000fc40000000015 */
[----:B------:R-:W-:Y:S01]  /*1620*/  FFMA R27, R19, R30, R16 ;  /* 0x0000001e131b7223 */ /* 0x000fe20000000010 */
[----:B------:R-:W1:Y:S01]  /*1630*/  LDS.128 R12, [R55+0x940] ;  /* 0x00094000370c7984 */ /* 0x000e620000000c00 */
[----:B------:R-:W-:-:S03]  /*1640*/  FFMA R35, R8, R35, R32 ;  /* 0x0000002308237223 */ /* 0x000fc60000000020 */
[----:B------:R-:W2:Y:S01]  /*1650*/  LDS.128 R8, [R55+0x9d0] ;  /* 0x0009d00037087984 */ /* 0x000ea20000000c00 */
[----:B------:R-:W-:-:S03]  /*1660*/  FFMA R38, R19, R38, R35 ;  /* 0x0000002613267223 */ /* 0x000fc60000000023 */
[----:B------:R-:W3:Y:S04]  /*1670*/  LDS R24, [R54+0x2c] ;  /* 0x00002c0036187984 */ /* 0x000ee80000000800 */
[----:B------:R-:W4:Y:S04]  /*1680*/  LDS R21, [R54+0x50] ;  /* 0x0000500036157984 */ /* 0x000f280000000800 */
[----:B------:R-:W5:Y:S04]  /*1690*/  LDS R7, [R54+0x26c] ;  /* 0x00026c0036077984 */ /* 0x000f680000000800 */
[----:B------:R-:W5:Y:S04]  /*16a0*/  LDS R30, [R54+0x290] ;  /* 0x00029000361e7984 */ /* 0x000f680000000800 */
[----:B------:R-:W5:Y:S01]  /*16b0*/  LDS R35, [R54+0x480] ;  /* 0x0004800036237984 */ /* 0x000f620000000800 */
[C---:B0-----:R-:W-:Y:S01]  /*16c0*/  FFMA R16, R4.reuse, R41, R27 ;  /* 0x0000002904107223 */ /* 0x041fe2000000001b */
[----:B------:R-:W-:-:S03]  /*16d0*/  FFMA R5, R4, R5, R38 ;  /* 0x0000000504057223 */ /* 0x000fc60000000026 */
[C---:B-1----:R-:W-:Y:S01]  /*16e0*/  FFMA R12, R17.reuse, R12, R16 ;  /* 0x0000000c110c7223 */ /* 0x042fe20000000010 */
[----:B--2---:R-:W-:-:S03]  /*16f0*/  FFMA R5, R17, R8, R5 ;  /* 0x0000000811057223 */ /* 0x004fc60000000005 */
[C---:B------:R-:W-:Y:S01]  /*1700*/  FFMA R17, R23.reuse, R18, R12 ;  /* 0x0000001217117223 */ /* 0x040fe2000000000c */
[----:B------:R-:W-:Y:S01]  /*1710*/  LDS R8, [R54+0x4a4] ;  /* 0x0004a40036087984 */ /* 0x000fe20000000800 */
[----:B------:R-:W-:Y:S02]  /*1720*/  FFMA R22, R23, R22, R5 ;  /* 0x0000001617167223 */ /* 0x000fe40000000005 */
[C---:B---3--:R-:W-:Y:S01]  /*1730*/  FFMA R4, R24.reuse, R25, R17 ;  /* 0x0000001918047223 */ /* 0x048fe20000000011 */
[----:B------:R-:W-:Y:S01]  /*1740*/  LDS R12, [R54+0x6c0] ;  /* 0x0006c000360c7984 */ /* 0x000fe20000000800 */
[----:B------:R-:W-:Y:S02]  /*1750*/  FFMA R33, R24, R33, R22 ;  /* 0x0000002118217223 */ /* 0x000fe40000000016 */
[C---:B----4-:R-:W-:Y:S01]  /*1760*/  FFMA R5, R21.reuse, R28, R4 ;  /* 0x0000001c15057223 */ /* 0x050fe20000000004 */
[----:B------:R-:W0:Y:S01]  /*1770*/  LDS.128 R16, [R55+0x9e0] ;  /* 0x0009e00037107984 */ /* 0x000e220000000c00 */
[----:B------:R-:W-:-:S02]  /*1780*/  FFMA R36, R21, R36, R33 ;  /* 0x0000002415247223 */ /* 0x000fc40000000021 */
[C---:B------:R-:W-:Y:S01]  /*1790*/  FFMA R4, R20.reuse, R31, R5 ;  /* 0x0000001f14047223 */ /* 0x040fe20000000005 */
[----:B------:R-:W1:Y:S01]  /*17a0*/  LDS.128 R24, [R55+0x9f0] ;  /* 0x0009f00037187984 */ /* 0x000e620000000c00 */
[----:B------:R-:W-:Y:S02]  /*17b0*/  FFMA R36, R20, R39, R36 ;  /* 0x0000002714247223 */ /* 0x000fe40000000024 */
[C---:B-----5:R-:W-:Y:S01]  /*17c0*/  FFMA R29, R7.reuse, R42, R4 ;  /* 0x0000002a071d7223 */ /* 0x060fe20000000004 */
[----:B------:R-:W2:Y:S01]  /*17d0*/  LDS.128 R20, [R55+0x950] ;  /* 0x0009500037147984 */ /* 0x000ea20000000c00 */
[----:B------:R-:W-:Y:S02]  /*17e0*/  FFMA R36, R7, R6, R36 ;  /* 0x0000000607247223 */ /* 0x000fe40000000024 */
[C---:B------:R-:W-:Y:S01]  /*17f0*/  FFMA R32, R30.reuse, R13, R29 ;  /* 0x0000000d1e207223 */ /* 0x040fe2000000001d */
[----:B------:R-:W3:Y:S01]  /*1800*/  LDS.128 R4, [R55+0x960] ;  /* 0x0009600037047984 */ /* 0x000ee20000000c00 */
[----:B------:R-:W-:-:S02]  /*1810*/  FFMA R33, R30, R9, R36 ;  /* 0x000000091e217223 */ /* 0x000fc40000000024 */
[C---:B------:R-:W-:Y:S01]  /*1820*/  FFMA R13, R35.reuse, R14, R32 ;  /* 0x0000000e230d7223 */ /* 0x040fe20000000020 */
[----:B------:R-:W-:Y:S01]  /*1830*/  LDS R9, [R54+0x6e4] ;  /* 0x0006e40036097984 */ /* 0x000fe20000000800 */
[----:B------:R-:W-:-:S03]  /*1840*/  FFMA R10, R35, R10, R33 ;  /* 0x0000000a230a7223 */ /* 0x000fc60000000021 */
[----:B------:R-:W4:Y:S04]  /*1850*/  LDS.128 R28, [R55+0x970] ;  /* 0x00097000371c7984 */ /* 0x000f280000000c00 */
[----:B------:R-:W5:Y:S04]  /*1860*/  LDS.128 R32, [R55+0xa00] ;  /* 0x000a000037207984 */ /* 0x000f680000000c00 */
[----:B------:R-:W-:Y:S01]  /*1870*/  LDS.128 R40, [R55+0xa10] ;  /* 0x000a100037287984 */ /* 0x000fe20000000c00 */
[----:B0-----:R-:W-:-:S03]  /*1880*/  FFMA R17, R8, R17, R10 ;  /* 0x0000001108117223 */ /* 0x001fc6000000000a */
[----:B------:R-:W-:Y:S01]  /*1890*/  LDS R10, [R54+0x484] ;  /* 0x00048400360a7984 */ /* 0x000fe20000000800 */
[----:B-1----:R-:W-:Y:S01]  /*18a0*/  FFMA R24, R37, R24, R17 ;  /* 0x0000001825187223 */ /* 0x002fe20000000011 */
[----:B--2---:R-:W-:-:S03]  /*18b0*/  FFMA R14, R8, R21, R13 ;  /* 0x00000015080e7223 */ /* 0x004fc6000000000d */
[----:B------:R-:W-:Y:S01]  /*18c0*/  FFMA R27, R12, R27, R24 ;  /* 0x0000001b0c1b7223 */ /* 0x000fe20000000018 */
[----:B------:R-:W0:Y:S01]  /*18d0*/  LDS R8, [R54+0x708] ;  /* 0x0007080036087984 */ /* 0x000e220000000800 */
[----:B---3--:R-:W-:-:S03]  /*18e0*/  FFMA R13, R37, R4, R14 ;  /* 0x00000004250d7223 */ /* 0x008fc6000000000e */
[----:B------:R-:W1:Y:S01]  /*18f0*/  LDS.128 R36, [R55+0x980] ;  /* 0x0009800037247984 */ /* 0x000e620000000c00 */
[----:B------:R-:W-:-:S03]  /*1900*/  FFMA R4, R12, R7, R13 ;  /* 0x000000070c047223 */ /* 0x000fc6000000000d */
[----:B------:R-:W2:Y:S01]  /*1910*/  LDS R7, [R54+0x4a8] ;  /* 0x0004a80036077984 */ /* 0x000ea20000000800 */
[----:B----4-:R-:W-:-:S03]  /*1920*/  FFMA R13, R9, R30, R4 ;  /* 0x0000001e090d7223 */ /* 0x010fc60000000004 */
[----:B------:R-:W3:Y:S01]  /*1930*/  LDS R4, [R54+0x4cc] ;  /* 0x0004cc0036047984 */ /* 0x000ee20000000800 */
[----:B-----5:R-:W-:-:S03]  /*1940*/  FFMA R34, R9, R34, R27 ;  /* 0x0000002209227223 */ /* 0x020fc6000000001b */
[----:B------:R-:W4:Y:S01]  /*1950*/  LDS R9, [R54+0x6c4] ;  /* 0x0006c40036097984 */ /* 0x000f220000000800 */
[C---:B0-----:R-:W-:Y:S01]  /*1960*/  FFMA R34, R8.reuse, R41, R34 ;  /* 0x0000002908227223 */ /* 0x041fe20000000022 */
[----:B-1----:R-:W-:Y:S02]  /*1970*/  FFMA R13, R8, R37, R13 ;  /* 0x00000025080d7223 */ /* 0x002fe4000000000d */
[----:B------:R-:W0:Y:S02]  /*1980*/  LDS R8, [R54+0x6e8] ;  /* 0x0006e80036087984 */ /* 0x000e240000000800 */
[C---:B------:R-:W-:Y:S01]  /*1990*/  FFMA R12, R10.reuse, R15, R13 ;  /* 0x0000000f0a0c7223 */ /* 0x040fe2000000000d */
[----:B------:R-:W-:Y:S01]  /*19a0*/  FFMA R15, R10, R11, R34 ;  /* 0x0000000b0a0f7223 */ /* 0x000fe20000000022 */
[----:B------:R-:W-:Y:S02]  /*19b0*/  LDS R13, [R54+0x488] ;  /* 0x00048800360d7984 */ /* 0x000fe40000000800 */
[C---:B--2---:R-:W-:Y:S01]  /*19c0*/  FFMA R17, R7.reuse, R22, R12 ;  /* 0x0000001607117223 */ /* 0x044fe2000000000c */
[----:B------:R-:W-:Y:S01]  /*19d0*/  FFMA R18, R7, R18, R15 ;  /* 0x0000001207127223 */ /* 0x000fe2000000000f */
[----:B------:R-:W1:Y:S02]  /*19e0*/  LDS R11, [R54+0x70c] ;  /* 0x00070c00360b7984 */ /* 0x000e640000000800 */
[C---:B---3--:R-:W-:Y:S01]  /*19f0*/  FFMA R14, R4.reuse, R5, R17 ;  /* 0x00000005040e7223 */ /* 0x048fe20000000011 */
[----:B------:R-:W-:Y:S01]  /*1a00*/  FFMA R25, R4, R25, R18 ;  /* 0x0000001904197223 */ /* 0x000fe20000000012 */
[----:B------:R-:W2:Y:S02]  /*1a10*/  LDS R12, [R54+0x4ac] ;  /* 0x0004ac00360c7984 */ /* 0x000ea40000000800 */
[C---:B----4-:R-:W-:Y:S01]  /*1a20*/  FFMA R15, R9.reuse, R28, R14 ;  /* 0x0000001c090f7223 */ /* 0x050fe2000000000e */
[----:B------:R-:W-:Y:S01]  /*1a30*/  FFMA R32, R9, R32, R25 ;  /* 0x0000002009207223 */ /* 0x000fe20000000019 */
[----:B------:R-:W3:Y:S04]  /*1a40*/  LDS R7, [R54+0x4d0] ;  /* 0x0004d00036077984 */ /* 0x000ee80000000800 */
[----:B------:R-:W4:Y:S04]  /*1a50*/  LDS R10, [R54+0x6c8] ;  /* 0x0006c800360a7984 */ /* 0x000f280000000800 */
[----:B------:R-:W5:Y:S04]  /*1a60*/  LDS R5, [R54+0x6ec] ;  /* 0x0006ec0036057984 */ /* 0x000f680000000800 */
[----:B------:R-:W5:Y:S01]  /*1a70*/  LDS R4, [R54+0x710] ;  /* 0x0007100036047984 */ /* 0x000f620000000800 */
[C---:B0-----:R-:W-:Y:S01]  /*1a80*/  FFMA R14, R8.reuse, R31, R15 ;  /* 0x0000001f080e7223 */ /* 0x041fe2000000000f */
[----:B------:R-:W-:-:S03]  /*1a90*/  FFMA R35, R8, R35, R32 ;  /* 0x0000002308237223 */ /* 0x000fc60000000020 */
[C---:B-1----:R-:W-:Y:S01]  /*1aa0*/  FFMA R14, R11.reuse, R38, R14 ;  /* 0x000000260b0e7223 */ /* 0x042fe2000000000e */
[----:B------:R-:W-:-:S03]  /*1ab0*/  FFMA R35, R11, R42, R35 ;  /* 0x0000002a0b237223 */ /* 0x000fc60000000023 */
[C---:B------:R-:W-:Y:S01]  /*1ac0*/  FFMA R9, R13.reuse, R20, R14 ;  /* 0x000000140d097223 */ /* 0x040fe2000000000e */
[----:B------:R-:W-:-:S03]  /*1ad0*/  FFMA R16, R13, R16, R35 ;  /* 0x000000100d107223 */ /* 0x000fc60000000023 */
[C---:B--2---:R-:W-:Y:S01]  /*1ae0*/  FFMA R8, R12.reuse, R23, R9 ;  /* 0x000000170c087223 */ /* 0x044fe20000000009 */
[----:B------:R-:W-:-:S03]  /*1af0*/  FFMA R19, R12, R19, R16 ;  /* 0x000000130c137223 */ /* 0x000fc60000000010 */
[C---:B---3--:R-:W-:Y:S01]  /*1b00*/  FFMA R9, R7.reuse, R6, R8 ;  /* 0x0000000607097223 */ /* 0x048fe20000000008 */
[----:B------:R-:W-:-:S03]  /*1b10*/  FFMA R26, R7, R26, R19 ;  /* 0x0000001a071a7223 */ /* 0x000fc60000000013 */
[C---:B----4-:R-:W-:Y:S01]  /*1b20*/  FFMA R6, R10.reuse, R29, R9 ;  /* 0x0000001d0a067223 */ /* 0x050fe20000000009 */
[----:B------:R-:W-:-:S03]  /*1b30*/  FFMA R33, R10, R33, R26 ;  /* 0x000000210a217223 */ /* 0x000fc6000000001a */
[C---:B-----5:R-:W-:Y:S01]  /*1b40*/  FFMA R7, R5.reuse, R36, R6 ;  /* 0x0000002405077223 */ /* 0x060fe20000000006 */
[----:B------:R-:W-:-:S03]  /*1b50*/  FFMA R40, R5, R40, R33 ;  /* 0x0000002805287223 */ /* 0x000fc60000000021 */
[C---:B------:R-:W-:Y:S01]  /*1b60*/  FFMA R5, R4.reuse, R39, R7 ;  /* 0x0000002704057223 */ /* 0x040fe20000000007 */
[----:B------:R-:W-:Y:S01]  /*1b70*/  FFMA R43, R4, R43, R40 ;  /* 0x0000002b042b7223 */ /* 0x000fe20000000028 */
[----:B------:R-:W-:Y:S06]  /*1b80*/  BRA.U UP0, `(.L_x_15) ;  /* 0xfffffff500007547 */ /* 0x000fec000b83ffff */
[----:B------:R-:W0:Y:S01]  /*1b90*/  S2R R0, SR_CTAID.Z ;  /* 0x0000000000007919 */ /* 0x000e220000002700 */
[----:B------:R-:W1:Y:S01]  /*1ba0*/  LDC.64 R2, c[0x0][0x390] ;  /* 0x0000e400ff027b82 */ /* 0x000e620000000a00 */
[----:B------:R-:W-:Y:S01]  /*1bb0*/  IMAD R53, R53, 0x5, R56 ;  /* 0x0000000535357824 */ /* 0x000fe200078e0238 */
[----:B------:R-:W2:Y:S03]  /*1bc0*/  S2R R4, SR_CTAID.X ;  /* 0x0000000000047919 */ /* 0x000ea60000002500 */
[----:B0-----:R-:W-:-:S04]  /*1bd0*/  IMAD R53, R0, 0x188, R53 ;  /* 0x0000018800357824 */ /* 0x001fc800078e0235 */
[----:B--2---:R-:W-:-:S04]  /*1be0*/  IMAD R53, R4, 0x7, R53 ;  /* 0x0000000704357824 */ /* 0x004fc800078e0235 */
[----:B-1----:R-:W-:-:S05]  /*1bf0*/  IMAD.WIDE.U32 R2, R53, 0x4, R2 ;  /* 0x0000000435027825 */ /* 0x002fca00078e0002 */
[----:B------:R-:W-:Y:S04]  /*1c00*/  STG.E desc[UR10][R2.64], R5 ;  /* 0x0000000502007986 */ /* 0x000fe8000c10190a */
[----:B------:R-:W-:Y:S01]  /*1c10*/  STG.E desc[UR10][R2.64+0x310], R43 ;  /* 0x0003102b02007986 */ /* 0x000fe2000c10190a */
[----:B------:R-:W-:Y:S05]  /*1c20*/  EXIT ;  /* 0x000000000000794d */ /* 0x000fea0003800000 */
.L_x_16:
        /* <DEDUP_REMOVED lines=13> */
.L_x_19:


//--------------------- .nv.shared._Z6conv2dPfPKfS_ --------------------------
	.section	.nv.shared._Z6conv2dPfPKfS_,"aw",@nobits
	.sectionflags	@""
	.align	4
.nv.shared._Z6conv2dPfPKfS_:
	.zero		1280


//--------------------- .nv.shared.reserved.0     --------------------------
	.section	.nv.shared.reserved.0,"aw",@nobits
	.weak		__nv_reservedSMEM_offset_0_alias
	.size		__nv_reservedSMEM_offset_0_alias, 0, 64
	.other		__nv_reservedSMEM_offset_0_alias,@"STO_CUDA_RESERVED_SHARED STV_DEFAULT"
__nv_reservedSMEM_offset_0_alias:
	.zero		0
	.zero		64


//--------------------- .nv.shared.default_function_kernel0 --------------------------
	.section	.nv.shared.default_function_kernel0,"aw",@nobits
	.sectionflags	@""
	.align	4
.nv.shared.default_function_kernel0:
	.zero		3616


//--------------------- .nv.constant0._Z6conv2dPfPKfS_ --------------------------
	.section	.nv.constant0._Z6conv2dPfPKfS_,"a",@progbits
	.sectionflags	@""
	.align	4
.nv.constant0._Z6conv2dPfPKfS_:
	.zero		920


//--------------------- .nv.constant0._Z9transformPfS_ --------------------------
	.section	.nv.constant0._Z9transformPfS_,"a",@progbits
	.sectionflags	@""
	.align	4
.nv.constant0._Z9transformPfS_:
	.zero		912


//--------------------- .nv.constant0.default_function_kernel0 --------------------------
	.section	.nv.constant0.default_function_kernel0,"a",@progbits
	.sectionflags	@""
	.align	4
.nv.constant0.default_function_kernel0:
	.zero		920


//--------------------- SYMBOLS --------------------------

	.type		.nv.reservedSmem.offset0,@object
	.size		.nv.reservedSmem.offset0,0x4
	.type		.nv.reservedSmem.cap,@object
	.size		.nv.reservedSmem.cap,0x4
